	.target	sm_90a

	.elftype	@"ET_EXEC"


//--------------------- .note.nv.tkinfo           --------------------------
	.section	.note.nv.tkinfo,"",@"SHT_NOTE"
	.sectionflags	@"SHF_NOTE_NV_TKINFO"
	.tkinfo
        /*0018*/ 	.word	0x00000002
        /*0030*/ 	.string	""
        /*0030*/ 	.string	"ptxas"
        /*0030*/ 	.string	"Cuda compilation tools, release 13.0, V13.0.88"
        /*0030*/ 	.string	"Build cuda_13.0.r13.0/compiler.36424714_0"
        /*0030*/ 	.string	"-arch sm_90a -m 64 "



//--------------------- .note.nv.cuinfo           --------------------------
	.section	.note.nv.cuinfo,"",@"SHT_NOTE"
	.sectionflags	@"SHF_NOTE_NV_CUINFO"
        /*0018*/ 	.short	0x0002
        /*001a*/ 	.short	0x005a
        /*001c*/ 	.short	0x0082
	.zero		2


//--------------------- .nv.info                  --------------------------
	.section	.nv.info,"",@"SHT_CUDA_INFO"
	.align	4


	//----- nvinfo : EIATTR_REGCOUNT
	.align		4
        /*0000*/ 	.byte	0x04, 0x2f
        /*0002*/ 	.short	(.L_12 - .L_11)
	.align		4
.L_11:
        /*0004*/ 	.word	index@(_ZN7cutlass13device_kernelINS_4gemm6kernel13GemmUniversalIN4cute5tupleIJiiiiEEENS1_10collective13CollectiveMmaINS1_37MainloopSm90TmaGmmaWarpSpecializedFP8ILi14ENS5_IJNS4_1CILi1EEENSA_ILi8EEESB_EEENS1_32KernelTmaWarpSpecializedPingpongEEENS5_IJNSA_ILi64EEESG_NSA_ILi128EEEEEENS_12float_e5m2_tENS5_IJlSB_lEEESJ_SK_NS4_8TiledMMAINS4_8MMA_AtomIJNS4_4SM904GMMA30MMA_64x64x32_F32E5M2E5M2_SS_TNILNSO_7ScaleInE1ELSQ_1EEEEEENS4_6LayoutINS5_IJSB_SB_SB_EEENS5_IJNSA_ILi0EEESV_SV_EEEEENS5_IJNS4_10UnderscoreESY_SY_EEEEENS4_23SM90_TMA_LOAD_MULTICASTENS4_14ComposedLayoutINS4_7SwizzleILi3ELi4ELi3EEENS4_18smem_ptr_flag_bitsILi8EEENST_INS5_IJSC_SH_EEENS5_IJSH_SB_EEEEEEEvNS4_8identityENS4_13SM90_TMA_LOADES1A_vS1B_EENS_8epilogue10collective6detail29Sm90TmaWarpSpecializedAdapterINS1F_15DefaultEpilogueISJ_SK_SK_NS1E_6thread17LinearCombinationISJ_Li1EffLNS1J_9ScaleType4KindE0ELNS_15FloatRoundStyleE2ESJ_EENS1_15EpilogueDefaultEEEEEvvEEEEvNT_6ParamsE)
        /*0008*/ 	.word	0x000000a8


	//----- nvinfo : EIATTR_FRAME_SIZE
	.align		4
.L_12:
        /*000c*/ 	.byte	0x04, 0x11
        /*000e*/ 	.short	(.L_14 - .L_13)
	.align		4
.L_13:
        /*0010*/ 	.word	index@(_ZN7cutlass13device_kernelINS_4gemm6kernel13GemmUniversalIN4cute5tupleIJiiiiEEENS1_10collective13CollectiveMmaINS1_37MainloopSm90TmaGmmaWarpSpecializedFP8ILi14ENS5_IJNS4_1CILi1EEENSA_ILi8EEESB_EEENS1_32KernelTmaWarpSpecializedPingpongEEENS5_IJNSA_ILi64EEESG_NSA_ILi128EEEEEENS_12float_e5m2_tENS5_IJlSB_lEEESJ_SK_NS4_8TiledMMAINS4_8MMA_AtomIJNS4_4SM904GMMA30MMA_64x64x32_F32E5M2E5M2_SS_TNILNSO_7ScaleInE1ELSQ_1EEEEEENS4_6LayoutINS5_IJSB_SB_SB_EEENS5_IJNSA_ILi0EEESV_SV_EEEEENS5_IJNS4_10UnderscoreESY_SY_EEEEENS4_23SM90_TMA_LOAD_MULTICASTENS4_14ComposedLayoutINS4_7SwizzleILi3ELi4ELi3EEENS4_18smem_ptr_flag_bitsILi8EEENST_INS5_IJSC_SH_EEENS5_IJSH_SB_EEEEEEEvNS4_8identityENS4_13SM90_TMA_LOADES1A_vS1B_EENS_8epilogue10collective6detail29Sm90TmaWarpSpecializedAdapterINS1F_15DefaultEpilogueISJ_SK_SK_NS1E_6thread17LinearCombinationISJ_Li1EffLNS1J_9ScaleType4KindE0ELNS_15FloatRoundStyleE2ESJ_EENS1_15EpilogueDefaultEEEEEvvEEEEvNT_6ParamsE)
        /*0014*/ 	.word	0x00000000


	//----- nvinfo : EIATTR_MIN_STACK_SIZE
	.align		4
.L_14:
        /*0018*/ 	.byte	0x04, 0x12
        /*001a*/ 	.short	(.L_16 - .L_15)
	.align		4
.L_15:
        /*001c*/ 	.word	index@(_ZN7cutlass13device_kernelINS_4gemm6kernel13GemmUniversalIN4cute5tupleIJiiiiEEENS1_10collective13CollectiveMmaINS1_37MainloopSm90TmaGmmaWarpSpecializedFP8ILi14ENS5_IJNS4_1CILi1EEENSA_ILi8EEESB_EEENS1_32KernelTmaWarpSpecializedPingpongEEENS5_IJNSA_ILi64EEESG_NSA_ILi128EEEEEENS_12float_e5m2_tENS5_IJlSB_lEEESJ_SK_NS4_8TiledMMAINS4_8MMA_AtomIJNS4_4SM904GMMA30MMA_64x64x32_F32E5M2E5M2_SS_TNILNSO_7ScaleInE1ELSQ_1EEEEEENS4_6LayoutINS5_IJSB_SB_SB_EEENS5_IJNSA_ILi0EEESV_SV_EEEEENS5_IJNS4_10UnderscoreESY_SY_EEEEENS4_23SM90_TMA_LOAD_MULTICASTENS4_14ComposedLayoutINS4_7SwizzleILi3ELi4ELi3EEENS4_18smem_ptr_flag_bitsILi8EEENST_INS5_IJSC_SH_EEENS5_IJSH_SB_EEEEEEEvNS4_8identityENS4_13SM90_TMA_LOADES1A_vS1B_EENS_8epilogue10collective6detail29Sm90TmaWarpSpecializedAdapterINS1F_15DefaultEpilogueISJ_SK_SK_NS1E_6thread17LinearCombinationISJ_Li1EffLNS1J_9ScaleType4KindE0ELNS_15FloatRoundStyleE2ESJ_EENS1_15EpilogueDefaultEEEEEvvEEEEvNT_6ParamsE)
        /*0020*/ 	.word	0x00000000
.L_16:


//--------------------- .nv.compat                --------------------------
	.section	.nv.compat,"",@"SHT_CUDA_COMPAT_INFO"
	.align	4
        /*0000*/ 	.byte	0x02, 0x09, 0x01, 0x00, 0x02, 0x02, 0x04, 0x00, 0x02, 0x05, 0x05, 0x00, 0x03, 0x07, 0x01, 0x01
        /*0010*/ 	.byte	0x02, 0x03, 0x01, 0x00, 0x02, 0x06, 0x01, 0x00, 0x04, 0x0b, 0x08, 0x00, 0x00, 0x00, 0x00, 0x00
        /*0020*/ 	.byte	0x00, 0x00, 0x00, 0x00


//--------------------- .nv.info._ZN7cutlass13device_kernelINS_4gemm6kernel13GemmUniversalIN4cute5tupleIJiiiiEEENS1_10collective13CollectiveMmaINS1_37MainloopSm90TmaGmmaWarpSpecializedFP8ILi14ENS5_IJNS4_1CILi1EEENSA_ILi8EEESB_EEENS1_32KernelTmaWarpSpecializedPingpongEEENS5_IJNSA_ILi64EEESG_NSA_ILi128EEEEEENS_12float_e5m2_tENS5_IJlSB_lEEESJ_SK_NS4_8TiledMMAINS4_8MMA_AtomIJNS4_4SM904GMMA30MMA_64x64x32_F32E5M2E5M2_SS_TNILNSO_7ScaleInE1ELSQ_1EEEEEENS4_6LayoutINS5_IJSB_SB_SB_EEENS5_IJNSA_ILi0EEESV_SV_EEEEENS5_IJNS4_10UnderscoreESY_SY_EEEEENS4_23SM90_TMA_LOAD_MULTICASTENS4_14ComposedLayoutINS4_7SwizzleILi3ELi4ELi3EEENS4_18smem_ptr_flag_bitsILi8EEENST_INS5_IJSC_SH_EEENS5_IJSH_SB_EEEEEEEvNS4_8identityENS4_13SM90_TMA_LOADES1A_vS1B_EENS_8epilogue10collective6detail29Sm90TmaWarpSpecializedAdapterINS1F_15DefaultEpilogueISJ_SK_SK_NS1E_6thread17LinearCombinationISJ_Li1EffLNS1J_9ScaleType4KindE0ELNS_15FloatRoundStyleE2ESJ_EENS1_15EpilogueDefaultEEEEEvvEEEEvNT_6ParamsE --------------------------
	.section	.nv.info._ZN7cutlass13device_kernelINS_4gemm6kernel13GemmUniversalIN4cute5tupleIJiiiiEEENS1_10collective13CollectiveMmaINS1_37MainloopSm90TmaGmmaWarpSpecializedFP8ILi14ENS5_IJNS4_1CILi1EEENSA_ILi8EEESB_EEENS1_32KernelTmaWarpSpecializedPingpongEEENS5_IJNSA_ILi64EEESG_NSA_ILi128EEEEEENS_12float_e5m2_tENS5_IJlSB_lEEESJ_SK_NS4_8TiledMMAINS4_8MMA_AtomIJNS4_4SM904GMMA30MMA_64x64x32_F32E5M2E5M2_SS_TNILNSO_7ScaleInE1ELSQ_1EEEEEENS4_6LayoutINS5_IJSB_SB_SB_EEENS5_IJNSA_ILi0EEESV_SV_EEEEENS5_IJNS4_10UnderscoreESY_SY_EEEEENS4_23SM90_TMA_LOAD_MULTICASTENS4_14ComposedLayoutINS4_7SwizzleILi3ELi4ELi3EEENS4_18smem_ptr_flag_bitsILi8EEENST_INS5_IJSC_SH_EEENS5_IJSH_SB_EEEEEEEvNS4_8identityENS4_13SM90_TMA_LOADES1A_vS1B_EENS_8epilogue10collective6detail29Sm90TmaWarpSpecializedAdapterINS1F_15DefaultEpilogueISJ_SK_SK_NS1E_6thread17LinearCombinationISJ_Li1EffLNS1J_9ScaleType4KindE0ELNS_15FloatRoundStyleE2ESJ_EENS1_15EpilogueDefaultEEEEEvvEEEEvNT_6ParamsE,"",@"SHT_CUDA_INFO"
	.sectionflags	@""
	.align	4


	//----- nvinfo : EIATTR_CUDA_API_VERSION
	.align		4
        /*0000*/ 	.byte	0x04, 0x37
        /*0002*/ 	.short	(.L_18 - .L_17)
.L_17:
        /*0004*/ 	.word	0x00000082


	//----- nvinfo : EIATTR_KPARAM_INFO
	.align		4
.L_18:
        /*0008*/ 	.byte	0x04, 0x17
        /*000a*/ 	.short	(.L_20 - .L_19)
.L_19:
        /*000c*/ 	.word	0x00000000
        /*0010*/ 	.short	0x0000
        /*0012*/ 	.short	0x0070
        /*0014*/ 	.byte	0x00, 0xf0, 0x01, 0x10


	//----- nvinfo : EIATTR_SPARSE_MMA_MASK
	.align		4
.L_20:
        /*0018*/ 	.byte	0x03, 0x50
        /*001a*/ 	.short	0x0000


	//----- nvinfo : EIATTR_MAXREG_COUNT
	.align		4
        /*001c*/ 	.byte	0x03, 0x1b
        /*001e*/ 	.short	0x00a8


	//----- nvinfo : EIATTR_NUM_BARRIERS
	.align		4
        /*0020*/ 	.byte	0x02, 0x4c
        /*0022*/ 	.byte	0x01
	.zero		1


	//----- nvinfo : EIATTR_MERCURY_ISA_VERSION
	.align		4
        /*0024*/ 	.byte	0x03, 0x5f
        /*0026*/ 	.short	0x0101


	//----- nvinfo : EIATTR_INT_WARP_WIDE_INSTR_OFFSETS
	.align		4
        /*0028*/ 	.byte	0x04, 0x31
        /*002a*/ 	.short	(.L_22 - .L_21)


	//   ....[0]....
.L_21:
        /*002c*/ 	.word	0x00000640


	//   ....[1]....
        /*0030*/ 	.word	0x00000680


	//   ....[2]....
        /*0034*/ 	.word	0x000007b0


	//   ....[3]....
        /*0038*/ 	.word	0x000007e0


	//   ....[4]....
        /*003c*/ 	.word	0x000007f0


	//   ....[5]....
        /*0040*/ 	.word	0x00000800


	//   ....[6]....
        /*0044*/ 	.word	0x00000880


	//   ....[7]....
        /*0048*/ 	.word	0x000008d0


	//----- nvinfo : EIATTR_COOP_GROUP_MASK_REGIDS
	.align		4
.L_22:
        /*004c*/ 	.byte	0x04, 0x29
        /*004e*/ 	.short	(.L_24 - .L_23)


	//   ....[0]....
.L_23:
        /*0050*/ 	.word	0xffffffff


	//   ....[1]....
        /*0054*/ 	.word	0xffffffff


	//   ....[2]....
        /*0058*/ 	.word	0xffffffff


	//   ....[3]....
        /*005c*/ 	.word	0xffffffff


	//   ....[4]....
        /*0060*/ 	.word	0xffffffff


	//   ....[5]....
        /*0064*/ 	.word	0xffffffff


	//   ....[6]....
        /*0068*/ 	.word	0xffffffff


	//----- nvinfo : EIATTR_COOP_GROUP_INSTR_OFFSETS
	.align		4
.L_24:
        /*006c*/ 	.byte	0x04, 0x28
        /*006e*/ 	.short	(.L_26 - .L_25)


	//   ....[0]....
.L_25:
        /*0070*/ 	.word	0x00000060


	//   ....[1]....
        /*0074*/ 	.word	0x00000070


	//   ....[2]....
        /*0078*/ 	.word	0x00000130


	//   ....[3]....
        /*007c*/ 	.word	0x00000440


	//   ....[4]....
        /*0080*/ 	.word	0x00000480


	//   ....[5]....
        /*0084*/ 	.word	0x00000500


	//   ....[6]....
        /*0088*/ 	.word	0x00000a40


	//----- nvinfo : EIATTR_REG_RECONFIG
	.align		4
.L_26:
        /*008c*/ 	.byte	0x01, 0x54
	.zero		2


	//----- nvinfo : EIATTR_MBARRIER_INSTR_OFFSETS
	.align		4
        /*0090*/ 	.byte	0x04, 0x39
        /*0092*/ 	.short	(.L_28 - .L_27)


	//   ....[0]....
.L_27:
        /*0094*/ 	.word	0x00000260
        /*0098*/ 	.word	0x000000ff
        /*009c*/ 	.word	0x00000000
        /*00a0*/ 	.short	0x0100
        /*00a2*/ 	.byte	0x08
	.zero		1


	//   ....[1]....
        /*00a4*/ 	.word	0x00000270
        /*00a8*/ 	.word	0x000000ff
        /*00ac*/ 	.word	0x00000070
        /*00b0*/ 	.short	0x0100
        /*00b2*/ 	.byte	0x08
	.zero		1


	//   ....[2]....
        /*00b4*/ 	.word	0x00000280
        /*00b8*/ 	.word	0x000000ff
        /*00bc*/ 	.word	0x00000008
        /*00c0*/ 	.short	0x0100
        /*00c2*/ 	.byte	0x08
	.zero		1


	//   ....[3]....
        /*00c4*/ 	.word	0x00000290
        /*00c8*/ 	.word	0x000000ff
        /*00cc*/ 	.word	0x00000078
        /*00d0*/ 	.short	0x0100
        /*00d2*/ 	.byte	0x08
	.zero		1


	//   ....[4]....
        /*00d4*/ 	.word	0x000002a0
        /*00d8*/ 	.word	0x000000ff
        /*00dc*/ 	.word	0x00000010
        /*00e0*/ 	.short	0x0100
        /*00e2*/ 	.byte	0x08
	.zero		1


	//   ....[5]....
        /*00e4*/ 	.word	0x000002b0
        /*00e8*/ 	.word	0x000000ff
        /*00ec*/ 	.word	0x00000080
        /*00f0*/ 	.short	0x0100
        /*00f2*/ 	.byte	0x08
	.zero		1


	//   ....[6]....
        /*00f4*/ 	.word	0x000002c0
        /*00f8*/ 	.word	0x000000ff
        /*00fc*/ 	.word	0x00000018
        /*0100*/ 	.short	0x0100
        /*0102*/ 	.byte	0x08
	.zero		1


	//   ....[7]....
        /*0104*/ 	.word	0x000002d0
        /*0108*/ 	.word	0x000000ff
        /*010c*/ 	.word	0x00000088
        /*0110*/ 	.short	0x0100
        /*0112*/ 	.byte	0x08
	.zero		1


	//   ....[8]....
        /*0114*/ 	.word	0x000002e0
        /*0118*/ 	.word	0x000000ff
        /*011c*/ 	.word	0x00000020
        /*0120*/ 	.short	0x0100
        /*0122*/ 	.byte	0x08
	.zero		1


	//   ....[9]....
        /*0124*/ 	.word	0x000002f0
        /*0128*/ 	.word	0x000000ff
        /*012c*/ 	.word	0x00000090
        /*0130*/ 	.short	0x0100
        /*0132*/ 	.byte	0x08
	.zero		1


	//   ....[10]....
        /*0134*/ 	.word	0x00000300
        /*0138*/ 	.word	0x000000ff
        /*013c*/ 	.word	0x00000028
        /*0140*/ 	.short	0x0100
        /*0142*/ 	.byte	0x08
	.zero		1


	//   ....[11]....
        /*0144*/ 	.word	0x00000310
        /*0148*/ 	.word	0x000000ff
        /*014c*/ 	.word	0x00000098
        /*0150*/ 	.short	0x0100
        /*0152*/ 	.byte	0x08
	.zero		1


	//   ....[12]....
        /*0154*/ 	.word	0x00000320
        /*0158*/ 	.word	0x000000ff
        /*015c*/ 	.word	0x00000030
        /*0160*/ 	.short	0x0100
        /*0162*/ 	.byte	0x08
	.zero		1


	//   ....[13]....
        /*0164*/ 	.word	0x00000330
        /*0168*/ 	.word	0x000000ff
        /*016c*/ 	.word	0x000000a0
        /*0170*/ 	.short	0x0100
        /*0172*/ 	.byte	0x08
	.zero		1


	//   ....[14]....
        /*0174*/ 	.word	0x00000340
        /*0178*/ 	.word	0x000000ff
        /*017c*/ 	.word	0x00000038
        /*0180*/ 	.short	0x0100
        /*0182*/ 	.byte	0x08
	.zero		1


	//   ....[15]....
        /*0184*/ 	.word	0x00000350
        /*0188*/ 	.word	0x000000ff
        /*018c*/ 	.word	0x000000a8
        /*0190*/ 	.short	0x0100
        /*0192*/ 	.byte	0x08
	.zero		1


	//   ....[16]....
        /*0194*/ 	.word	0x00000360
        /*0198*/ 	.word	0x000000ff
        /*019c*/ 	.word	0x00000040
        /*01a0*/ 	.short	0x0100
        /*01a2*/ 	.byte	0x08
	.zero		1


	//   ....[17]....
        /*01a4*/ 	.word	0x00000370
        /*01a8*/ 	.word	0x000000ff
        /*01ac*/ 	.word	0x000000b0
        /*01b0*/ 	.short	0x0100
        /*01b2*/ 	.byte	0x08
	.zero		1


	//   ....[18]....
        /*01b4*/ 	.word	0x00000380
        /*01b8*/ 	.word	0x000000ff
        /*01bc*/ 	.word	0x00000048
        /*01c0*/ 	.short	0x0100
        /*01c2*/ 	.byte	0x08
	.zero		1


	//   ....[19]....
        /*01c4*/ 	.word	0x00000390
        /*01c8*/ 	.word	0x000000ff
        /*01cc*/ 	.word	0x000000b8
        /*01d0*/ 	.short	0x0100
        /*01d2*/ 	.byte	0x08
	.zero		1


	//   ....[20]....
        /*01d4*/ 	.word	0x000003a0
        /*01d8*/ 	.word	0x000000ff
        /*01dc*/ 	.word	0x00000050
        /*01e0*/ 	.short	0x0100
        /*01e2*/ 	.byte	0x08
	.zero		1


	//   ....[21]....
        /*01e4*/ 	.word	0x000003b0
        /*01e8*/ 	.word	0x000000ff
        /*01ec*/ 	.word	0x000000c0
        /*01f0*/ 	.short	0x0100
        /*01f2*/ 	.byte	0x08
	.zero		1


	//   ....[22]....
        /*01f4*/ 	.word	0x000003c0
        /*01f8*/ 	.word	0x000000ff
        /*01fc*/ 	.word	0x00000058
        /*0200*/ 	.short	0x0100
        /*0202*/ 	.byte	0x08
	.zero		1


	//   ....[23]....
        /*0204*/ 	.word	0x000003d0
        /*0208*/ 	.word	0x000000ff
        /*020c*/ 	.word	0x000000c8
        /*0210*/ 	.short	0x0100
        /*0212*/ 	.byte	0x08
	.zero		1


	//   ....[24]....
        /*0214*/ 	.word	0x000003e0
        /*0218*/ 	.word	0x000000ff
        /*021c*/ 	.word	0x00000060
        /*0220*/ 	.short	0x0100
        /*0222*/ 	.byte	0x08
	.zero		1


	//   ....[25]....
        /*0224*/ 	.word	0x000003f0
        /*0228*/ 	.word	0x000000ff
        /*022c*/ 	.word	0x000000d0
        /*0230*/ 	.short	0x0100
        /*0232*/ 	.byte	0x08
	.zero		1


	//   ....[26]....
        /*0234*/ 	.word	0x00000400
        /*0238*/ 	.word	0x000000ff
        /*023c*/ 	.word	0x00000068
        /*0240*/ 	.short	0x0100
        /*0242*/ 	.byte	0x08
	.zero		1


	//   ....[27]....
        /*0244*/ 	.word	0x00000410
        /*0248*/ 	.word	0x000000ff
        /*024c*/ 	.word	0x000000d8
        /*0250*/ 	.short	0x0100
        /*0252*/ 	.byte	0x08
	.zero		1


	//   ....[28]....
        /*0254*/ 	.word	0x00000900
        /*0258*/ 	.word	0x000000ff
        /*025c*/ 	.word	0x00000110
        /*0260*/ 	.short	0x0100
        /*0262*/ 	.byte	0x08
	.zero		1


	//   ....[29]....
        /*0264*/ 	.word	0x00000990
        /*0268*/ 	.word	0x000000ff
        /*026c*/ 	.word	0x00000118
        /*0270*/ 	.short	0x0100
        /*0272*/ 	.byte	0x08
	.zero		1


	//   ....[30]....
        /*0274*/ 	.word	0x000009c0
        /*0278*/ 	.word	0x000000ff
        /*027c*/ 	.word	0x000000f0
        /*0280*/ 	.short	0x0100
        /*0282*/ 	.byte	0x09
	.zero		1


	//   ....[31]....
        /*0284*/ 	.word	0x000009d0
        /*0288*/ 	.word	0x000000ff
        /*028c*/ 	.word	0x000000f8
        /*0290*/ 	.short	0x0100
        /*0292*/ 	.byte	0x09
	.zero		1


	//   ....[32]....
        /*0294*/ 	.word	0x000009e0
        /*0298*/ 	.word	0x000000ff
        /*029c*/ 	.word	0x00000100
        /*02a0*/ 	.short	0x0100
        /*02a2*/ 	.byte	0x09
	.zero		1


	//   ....[33]....
        /*02a4*/ 	.word	0x000009f0
        /*02a8*/ 	.word	0x000000ff
        /*02ac*/ 	.word	0x00000108
        /*02b0*/ 	.short	0x0100
        /*02b2*/ 	.byte	0x09
	.zero		1


	//   ....[34]....
        /*02b4*/ 	.word	0x000017e0
        /*02b8*/ 	.word	0x000000ff
        /*02bc*/ 	.word	0xfffffff8
        /*02c0*/ 	.short	0x010a
        /*02c2*/ 	.byte	0x0b
	.zero		1


	//   ....[35]....
        /*02c4*/ 	.word	0x00001ac0
        /*02c8*/ 	.word	0x000000ff
        /*02cc*/ 	.word	0x00000000
        /*02d0*/ 	.short	0x010a
        /*02d2*/ 	.byte	0x06
	.zero		1


	//   ....[36]....
        /*02d4*/ 	.word	0x00001b00
        /*02d8*/ 	.word	0x000000ff
        /*02dc*/ 	.word	0x00000000
        /*02e0*/ 	.short	0x010a
        /*02e2*/ 	.byte	0x06
	.zero		1


	//   ....[37]....
        /*02e4*/ 	.word	0x00002140
        /*02e8*/ 	.word	0x000000ff
        /*02ec*/ 	.word	0x00000000
        /*02f0*/ 	.short	0x010a
        /*02f2*/ 	.byte	0x10
	.zero		1


	//   ....[38]....
        /*02f4*/ 	.word	0x00002180
        /*02f8*/ 	.word	0x000000ff
        /*02fc*/ 	.word	0x00000000
        /*0300*/ 	.short	0x010a
        /*0302*/ 	.byte	0x10
	.zero		1


	//   ....[39]....
        /*0304*/ 	.word	0x00002620
        /*0308*/ 	.word	0x00000013
        /*030c*/ 	.word	0x00000000
        /*0310*/ 	.short	0x0101
        /*0312*/ 	.byte	0x3f
	.zero		1


	//   ....[40]....
        /*0314*/ 	.word	0x00002990
        /*0318*/ 	.word	0x0000000f
        /*031c*/ 	.word	0x00000000
        /*0320*/ 	.short	0x0101
        /*0322*/ 	.byte	0x17
	.zero		1


	//   ....[41]....
        /*0324*/ 	.word	0x00002ab0
        /*0328*/ 	.word	0x0000000e
        /*032c*/ 	.word	0x00000000
        /*0330*/ 	.short	0x0101
        /*0332*/ 	.byte	0x3f
	.zero		1


	//   ....[42]....
        /*0334*/ 	.word	0x00002b70
        /*0338*/ 	.word	0x000000ff
        /*033c*/ 	.word	0x00000008
        /*0340*/ 	.short	0x010a
        /*0342*/ 	.byte	0x0b
	.zero		1


	//   ....[43]....
        /*0344*/ 	.word	0x000053e0
        /*0348*/ 	.word	0x00000004
        /*034c*/ 	.word	0x00000000
        /*0350*/ 	.short	0x0101
        /*0352*/ 	.byte	0x17
	.zero		1


	//   ....[44]....
        /*0354*/ 	.word	0x00005d00
        /*0358*/ 	.word	0x00000013
        /*035c*/ 	.word	0x00000070
        /*0360*/ 	.short	0x010a
        /*0362*/ 	.byte	0x3f
	.zero		1


	//   ....[45]....
        /*0364*/ 	.word	0x00006110
        /*0368*/ 	.word	0x0000000a
        /*036c*/ 	.word	0x00000118
        /*0370*/ 	.short	0x0101
        /*0372*/ 	.byte	0x3f
	.zero		1


	//   ....[46]....
        /*0374*/ 	.word	0x000067f0
        /*0378*/ 	.word	0x00000005
        /*037c*/ 	.word	0x00000000
        /*0380*/ 	.short	0x010a
        /*0382*/ 	.byte	0x3f
	.zero		1


	//   ....[47]....
        /*0384*/ 	.word	0x00006870
        /*0388*/ 	.word	0x00000007
        /*038c*/ 	.word	0x00000000
        /*0390*/ 	.short	0x010a
        /*0392*/ 	.byte	0x3f
	.zero		1


	//   ....[48]....
        /*0394*/ 	.word	0x00006900
        /*0398*/ 	.word	0x00000006
        /*039c*/ 	.word	0x00000000
        /*03a0*/ 	.short	0x010a
        /*03a2*/ 	.byte	0x3f
	.zero		1


	//   ....[49]....
        /*03a4*/ 	.word	0x00006990
        /*03a8*/ 	.word	0x00000009
        /*03ac*/ 	.word	0x00000000
        /*03b0*/ 	.short	0x010a
        /*03b2*/ 	.byte	0x3f
	.zero		1


	//   ....[50]....
        /*03b4*/ 	.word	0x00006a20
        /*03b8*/ 	.word	0x00000006
        /*03bc*/ 	.word	0x00000000
        /*03c0*/ 	.short	0x010a
        /*03c2*/ 	.byte	0x3f
	.zero		1


	//   ....[51]....
        /*03c4*/ 	.word	0x00006ab0
        /*03c8*/ 	.word	0x00000009
        /*03cc*/ 	.word	0x00000000
        /*03d0*/ 	.short	0x010a
        /*03d2*/ 	.byte	0x3f
	.zero		1


	//   ....[52]....
        /*03d4*/ 	.word	0x00006b40
        /*03d8*/ 	.word	0x00000006
        /*03dc*/ 	.word	0x00000000
        /*03e0*/ 	.short	0x010a
        /*03e2*/ 	.byte	0x3f
	.zero		1


	//   ....[53]....
        /*03e4*/ 	.word	0x00006bd0
        /*03e8*/ 	.word	0x00000009
        /*03ec*/ 	.word	0x00000000
        /*03f0*/ 	.short	0x010a
        /*03f2*/ 	.byte	0x3f
	.zero		1


	//   ....[54]....
        /*03f4*/ 	.word	0x00006c60
        /*03f8*/ 	.word	0x00000006
        /*03fc*/ 	.word	0x00000000
        /*0400*/ 	.short	0x010a
        /*0402*/ 	.byte	0x3f
	.zero		1


	//   ....[55]....
        /*0404*/ 	.word	0x00006cf0
        /*0408*/ 	.word	0x00000009
        /*040c*/ 	.word	0x00000000
        /*0410*/ 	.short	0x010a
        /*0412*/ 	.byte	0x3f
	.zero		1


	//   ....[56]....
        /*0414*/ 	.word	0x00006d80
        /*0418*/ 	.word	0x00000006
        /*041c*/ 	.word	0x00000000
        /*0420*/ 	.short	0x010a
        /*0422*/ 	.byte	0x3f
	.zero		1


	//   ....[57]....
        /*0424*/ 	.word	0x00006e10
        /*0428*/ 	.word	0x00000009
        /*042c*/ 	.word	0x00000000
        /*0430*/ 	.short	0x010a
        /*0432*/ 	.byte	0x3f
	.zero		1


	//   ....[58]....
        /*0434*/ 	.word	0x00006ea0
        /*0438*/ 	.word	0x00000006
        /*043c*/ 	.word	0x00000000
        /*0440*/ 	.short	0x010a
        /*0442*/ 	.byte	0x3f
	.zero		1


	//   ....[59]....
        /*0444*/ 	.word	0x00006f30
        /*0448*/ 	.word	0x00000003
        /*044c*/ 	.word	0x00000000
        /*0450*/ 	.short	0x010a
        /*0452*/ 	.byte	0x3f
	.zero		1


	//   ....[60]....
        /*0454*/ 	.word	0x00006fa0
        /*0458*/ 	.word	0x0000000f
        /*045c*/ 	.word	0xfffffff8
        /*0460*/ 	.short	0x010a
        /*0462*/ 	.byte	0x3f
	.zero		1


	//   ....[61]....
        /*0464*/ 	.word	0x00007000
        /*0468*/ 	.word	0x0000000f
        /*046c*/ 	.word	0x00000000
        /*0470*/ 	.short	0x010a
        /*0472*/ 	.byte	0x3f
	.zero		1


	//   ....[62]....
        /*0474*/ 	.word	0x00007060
        /*0478*/ 	.word	0x00000013
        /*047c*/ 	.word	0x00000000
        /*0480*/ 	.short	0x010a
        /*0482*/ 	.byte	0x3f
	.zero		1


	//   ....[63]....
        /*0484*/ 	.word	0x000070c0
        /*0488*/ 	.word	0x0000000f
        /*048c*/ 	.word	0x00000008
        /*0490*/ 	.short	0x010a
        /*0492*/ 	.byte	0x3f
	.zero		1


	//   ....[64]....
        /*0494*/ 	.word	0x00007190
        /*0498*/ 	.word	0x00000013
        /*049c*/ 	.word	0x00000070
        /*04a0*/ 	.short	0x010a
        /*04a2*/ 	.byte	0x3f
	.zero		1


	//   ....[65]....
        /*04a4*/ 	.word	0x00007270
        /*04a8*/ 	.word	0x00000005
        /*04ac*/ 	.word	0x00000000
        /*04b0*/ 	.short	0x010a
        /*04b2*/ 	.byte	0x3f
	.zero		1


	//   ....[66]....
        /*04b4*/ 	.word	0x000072c0
        /*04b8*/ 	.word	0x00000007
        /*04bc*/ 	.word	0x00000000
        /*04c0*/ 	.short	0x010a
        /*04c2*/ 	.byte	0x3f
	.zero		1


	//   ....[67]....
        /*04c4*/ 	.word	0x00007310
        /*04c8*/ 	.word	0x00000006
        /*04cc*/ 	.word	0x00000000
        /*04d0*/ 	.short	0x010a
        /*04d2*/ 	.byte	0x3f
	.zero		1


	//   ....[68]....
        /*04d4*/ 	.word	0x00007360
        /*04d8*/ 	.word	0x00000009
        /*04dc*/ 	.word	0x00000000
        /*04e0*/ 	.short	0x010a
        /*04e2*/ 	.byte	0x3f
	.zero		1


	//   ....[69]....
        /*04e4*/ 	.word	0x000073b0
        /*04e8*/ 	.word	0x00000006
        /*04ec*/ 	.word	0x00000000
        /*04f0*/ 	.short	0x010a
        /*04f2*/ 	.byte	0x3f
	.zero		1


	//   ....[70]....
        /*04f4*/ 	.word	0x00007400
        /*04f8*/ 	.word	0x00000009
        /*04fc*/ 	.word	0x00000000
        /*0500*/ 	.short	0x010a
        /*0502*/ 	.byte	0x3f
	.zero		1


	//   ....[71]....
        /*0504*/ 	.word	0x00007450
        /*0508*/ 	.word	0x00000006
        /*050c*/ 	.word	0x00000000
        /*0510*/ 	.short	0x010a
        /*0512*/ 	.byte	0x3f
	.zero		1


	//   ....[72]....
        /*0514*/ 	.word	0x000074a0
        /*0518*/ 	.word	0x00000009
        /*051c*/ 	.word	0x00000000
        /*0520*/ 	.short	0x010a
        /*0522*/ 	.byte	0x3f
	.zero		1


	//   ....[73]....
        /*0524*/ 	.word	0x000074f0
        /*0528*/ 	.word	0x00000006
        /*052c*/ 	.word	0x00000000
        /*0530*/ 	.short	0x010a
        /*0532*/ 	.byte	0x3f
	.zero		1


	//   ....[74]....
        /*0534*/ 	.word	0x00007540
        /*0538*/ 	.word	0x00000009
        /*053c*/ 	.word	0x00000000
        /*0540*/ 	.short	0x010a
        /*0542*/ 	.byte	0x3f
	.zero		1


	//   ....[75]....
        /*0544*/ 	.word	0x00007590
        /*0548*/ 	.word	0x00000006
        /*054c*/ 	.word	0x00000000
        /*0550*/ 	.short	0x010a
        /*0552*/ 	.byte	0x3f
	.zero		1


	//   ....[76]....
        /*0554*/ 	.word	0x000075e0
        /*0558*/ 	.word	0x00000009
        /*055c*/ 	.word	0x00000000
        /*0560*/ 	.short	0x010a
        /*0562*/ 	.byte	0x3f
	.zero		1


	//   ....[77]....
        /*0564*/ 	.word	0x00007630
        /*0568*/ 	.word	0x00000006
        /*056c*/ 	.word	0x00000000
        /*0570*/ 	.short	0x010a
        /*0572*/ 	.byte	0x3f
	.zero		1


	//----- nvinfo : EIATTR_NUM_MBARRIERS
	.align		4
.L_28:
        /*0574*/ 	.byte	0x03, 0x38
        /*0576*/ 	.short	0x0022


	//----- nvinfo : EIATTR_EXIT_INSTR_OFFSETS
	.align		4
        /*0578*/ 	.byte	0x04, 0x1c
        /*057a*/ 	.short	(.L_30 - .L_29)


	//   ....[0]....
.L_29:
        /*057c*/ 	.word	0x000014a0


	//   ....[1]....
        /*0580*/ 	.word	0x00001500


	//   ....[2]....
        /*0584*/ 	.word	0x000059f0


	//   ....[3]....
        /*0588*/ 	.word	0x00005a20


	//   ....[4]....
        /*058c*/ 	.word	0x00006f80


	//----- nvinfo : EIATTR_MAX_THREADS
	.align		4
.L_30:
        /*0590*/ 	.byte	0x04, 0x05
        /*0592*/ 	.short	(.L_32 - .L_31)
.L_31:
        /*0594*/ 	.word	0x00000180
        /*0598*/ 	.word	0x00000001
        /*059c*/ 	.word	0x00000001


	//----- nvinfo : EIATTR_CRS_STACK_SIZE
	.align		4
.L_32:
        /*05a0*/ 	.byte	0x04, 0x1e
        /*05a2*/ 	.short	(.L_34 - .L_33)
.L_33:
        /*05a4*/ 	.word	0x00000000


	//----- nvinfo : EIATTR_CBANK_PARAM_SIZE
	.align		4
.L_34:
        /*05a8*/ 	.byte	0x03, 0x19
        /*05aa*/ 	.short	0x0470


	//----- nvinfo : EIATTR_PARAM_CBANK
	.align		4
        /*05ac*/ 	.byte	0x04, 0x0a
        /*05ae*/ 	.short	(.L_36 - .L_35)
	.align		4
.L_35:
        /*05b0*/ 	.word	index@(.nv.constant0._ZN7cutlass13device_kernelINS_4gemm6kernel13GemmUniversalIN4cute5tupleIJiiiiEEENS1_10collective13CollectiveMmaINS1_37MainloopSm90TmaGmmaWarpSpecializedFP8ILi14ENS5_IJNS4_1CILi1EEENSA_ILi8EEESB_EEENS1_32KernelTmaWarpSpecializedPingpongEEENS5_IJNSA_ILi64EEESG_NSA_ILi128EEEEEENS_12float_e5m2_tENS5_IJlSB_lEEESJ_SK_NS4_8TiledMMAINS4_8MMA_AtomIJNS4_4SM904GMMA30MMA_64x64x32_F32E5M2E5M2_SS_TNILNSO_7ScaleInE1ELSQ_1EEEEEENS4_6LayoutINS5_IJSB_SB_SB_EEENS5_IJNSA_ILi0EEESV_SV_EEEEENS5_IJNS4_10UnderscoreESY_SY_EEEEENS4_23SM90_TMA_LOAD_MULTICASTENS4_14ComposedLayoutINS4_7SwizzleILi3ELi4ELi3EEENS4_18smem_ptr_flag_bitsILi8EEENST_INS5_IJSC_SH_EEENS5_IJSH_SB_EEEEEEEvNS4_8identityENS4_13SM90_TMA_LOADES1A_vS1B_EENS_8epilogue10collective6detail29Sm90TmaWarpSpecializedAdapterINS1F_15DefaultEpilogueISJ_SK_SK_NS1E_6thread17LinearCombinationISJ_Li1EffLNS1J_9ScaleType4KindE0ELNS_15FloatRoundStyleE2ESJ_EENS1_15EpilogueDefaultEEEEEvvEEEEvNT_6ParamsE)
        /*05b4*/ 	.short	0x0210
        /*05b6*/ 	.short	0x0470


	//----- nvinfo : EIATTR_SW_WAR
	.align		4
.L_36:
        /*05b8*/ 	.byte	0x04, 0x36
        /*05ba*/ 	.short	(.L_38 - .L_37)
.L_37:
        /*05bc*/ 	.word	0x00000008
.L_38:


//--------------------- .nv.callgraph             --------------------------
	.section	.nv.callgraph,"",@"SHT_CUDA_CALLGRAPH"
	.align	4
	.sectionentsize	8
	.align		4
        /*0000*/ 	.word	0x00000000
	.align		4
        /*0004*/ 	.word	0xffffffff
	.align		4
        /*0008*/ 	.word	0x00000000
	.align		4
        /*000c*/ 	.word	0xfffffffe
	.align		4
        /*0010*/ 	.word	0x00000000
	.align		4
        /*0014*/ 	.word	0xfffffffd
	.align		4
        /*0018*/ 	.word	0x00000000
	.align		4
        /*001c*/ 	.word	0xfffffffc


//--------------------- .nv.constant4             --------------------------
	.section	.nv.constant4,"a",@progbits
	.align	8
	.align		8
.nv.constant4:
        /*0000*/ 	.dword	_ZN40_INTERNAL_230bcca7_4_k_cu_c5ba2d07_278094cuda3std3__45__cpo5beginE
	.align		8
        /*0008*/ 	.dword	_ZN40_INTERNAL_230bcca7_4_k_cu_c5ba2d07_278094cuda3std3__45__cpo3endE
	.align		8
        /*0010*/ 	.dword	_ZN40_INTERNAL_230bcca7_4_k_cu_c5ba2d07_278094cuda3std3__45__cpo6cbeginE
	.align		8
        /*0018*/ 	.dword	_ZN40_INTERNAL_230bcca7_4_k_cu_c5ba2d07_278094cuda3std3__45__cpo4cendE
	.align		8
        /*0020*/ 	.dword	_ZN40_INTERNAL_230bcca7_4_k_cu_c5ba2d07_278094cuda3std3__442_GLOBAL__N__230bcca7_4_k_cu_c5ba2d07_278096ignoreE
	.align		8
        /*0028*/ 	.dword	_ZN40_INTERNAL_230bcca7_4_k_cu_c5ba2d07_278094cuda3std3__419piecewise_constructE
	.align		8
        /*0030*/ 	.dword	_ZN40_INTERNAL_230bcca7_4_k_cu_c5ba2d07_278094cuda3std3__48in_placeE
	.align		8
        /*0038*/ 	.dword	_ZN40_INTERNAL_230bcca7_4_k_cu_c5ba2d07_278094cuda3std6ranges3__45__cpo4swapE
	.align		8
        /*0040*/ 	.dword	_ZN40_INTERNAL_230bcca7_4_k_cu_c5ba2d07_278094cuda3std6ranges3__45__cpo9iter_moveE
	.align		8
        /*0048*/ 	.dword	_ZN40_INTERNAL_230bcca7_4_k_cu_c5ba2d07_278094cute7productE
	.align		8
        /*0050*/ 	.dword	_ZN40_INTERNAL_230bcca7_4_k_cu_c5ba2d07_278094cute1_E


//--------------------- .text._ZN7cutlass13device_kernelINS_4gemm6kernel13GemmUniversalIN4cute5tupleIJiiiiEEENS1_10collective13CollectiveMmaINS1_37MainloopSm90TmaGmmaWarpSpecializedFP8ILi14ENS5_IJNS4_1CILi1EEENSA_ILi8EEESB_EEENS1_32KernelTmaWarpSpecializedPingpongEEENS5_IJNSA_ILi64EEESG_NSA_ILi128EEEEEENS_12float_e5m2_tENS5_IJlSB_lEEESJ_SK_NS4_8TiledMMAINS4_8MMA_AtomIJNS4_4SM904GMMA30MMA_64x64x32_F32E5M2E5M2_SS_TNILNSO_7ScaleInE1ELSQ_1EEEEEENS4_6LayoutINS5_IJSB_SB_SB_EEENS5_IJNSA_ILi0EEESV_SV_EEEEENS5_IJNS4_10UnderscoreESY_SY_EEEEENS4_23SM90_TMA_LOAD_MULTICASTENS4_14ComposedLayoutINS4_7SwizzleILi3ELi4ELi3EEENS4_18smem_ptr_flag_bitsILi8EEENST_INS5_IJSC_SH_EEENS5_IJSH_SB_EEEEEEEvNS4_8identityENS4_13SM90_TMA_LOADES1A_vS1B_EENS_8epilogue10collective6detail29Sm90TmaWarpSpecializedAdapterINS1F_15DefaultEpilogueISJ_SK_SK_NS1E_6thread17LinearCombinationISJ_Li1EffLNS1J_9ScaleType4KindE0ELNS_15FloatRoundStyleE2ESJ_EENS1_15EpilogueDefaultEEEEEvvEEEEvNT_6ParamsE --------------------------
	.section	.text._ZN7cutlass13device_kernelINS_4gemm6kernel13GemmUniversalIN4cute5tupleIJiiiiEEENS1_10collective13CollectiveMmaINS1_37MainloopSm90TmaGmmaWarpSpecializedFP8ILi14ENS5_IJNS4_1CILi1EEENSA_ILi8EEESB_EEENS1_32KernelTmaWarpSpecializedPingpongEEENS5_IJNSA_ILi64EEESG_NSA_ILi128EEEEEENS_12float_e5m2_tENS5_IJlSB_lEEESJ_SK_NS4_8TiledMMAINS4_8MMA_AtomIJNS4_4SM904GMMA30MMA_64x64x32_F32E5M2E5M2_SS_TNILNSO_7ScaleInE1ELSQ_1EEEEEENS4_6LayoutINS5_IJSB_SB_SB_EEENS5_IJNSA_ILi0EEESV_SV_EEEEENS5_IJNS4_10UnderscoreESY_SY_EEEEENS4_23SM90_TMA_LOAD_MULTICASTENS4_14ComposedLayoutINS4_7SwizzleILi3ELi4ELi3EEENS4_18smem_ptr_flag_bitsILi8EEENST_INS5_IJSC_SH_EEENS5_IJSH_SB_EEEEEEEvNS4_8identityENS4_13SM90_TMA_LOADES1A_vS1B_EENS_8epilogue10collective6detail29Sm90TmaWarpSpecializedAdapterINS1F_15DefaultEpilogueISJ_SK_SK_NS1E_6thread17LinearCombinationISJ_Li1EffLNS1J_9ScaleType4KindE0ELNS_15FloatRoundStyleE2ESJ_EENS1_15EpilogueDefaultEEEEEvvEEEEvNT_6ParamsE,"ax",@progbits
	.align	128
.text._ZN7cutlass13device_kernelINS_4gemm6kernel13GemmUniversalIN4cute5tupleIJiiiiEEENS1_10collective13CollectiveMmaINS1_37MainloopSm90TmaGmmaWarpSpecializedFP8ILi14ENS5_IJNS4_1CILi1EEENSA_ILi8EEESB_EEENS1_32KernelTmaWarpSpecializedPingpongEEENS5_IJNSA_ILi64EEESG_NSA_ILi128EEEEEENS_12float_e5m2_tENS5_IJlSB_lEEESJ_SK_NS4_8TiledMMAINS4_8MMA_AtomIJNS4_4SM904GMMA30MMA_64x64x32_F32E5M2E5M2_SS_TNILNSO_7ScaleInE1ELSQ_1EEEEEENS4_6LayoutINS5_IJSB_SB_SB_EEENS5_IJNSA_ILi0EEESV_SV_EEEEENS5_IJNS4_10UnderscoreESY_SY_EEEEENS4_23SM90_TMA_LOAD_MULTICASTENS4_14ComposedLayoutINS4_7SwizzleILi3ELi4ELi3EEENS4_18smem_ptr_flag_bitsILi8EEENST_INS5_IJSC_SH_EEENS5_IJSH_SB_EEEEEEEvNS4_8identityENS4_13SM90_TMA_LOADES1A_vS1B_EENS_8epilogue10collective6detail29Sm90TmaWarpSpecializedAdapterINS1F_15DefaultEpilogueISJ_SK_SK_NS1E_6thread17LinearCombinationISJ_Li1EffLNS1J_9ScaleType4KindE0ELNS_15FloatRoundStyleE2ESJ_EENS1_15EpilogueDefaultEEEEEvvEEEEvNT_6ParamsE:
        .type           _ZN7cutlass13device_kernelINS_4gemm6kernel13GemmUniversalIN4cute5tupleIJiiiiEEENS1_10collective13CollectiveMmaINS1_37MainloopSm90TmaGmmaWarpSpecializedFP8ILi14ENS5_IJNS4_1CILi1EEENSA_ILi8EEESB_EEENS1_32KernelTmaWarpSpecializedPingpongEEENS5_IJNSA_ILi64EEESG_NSA_ILi128EEEEEENS_12float_e5m2_tENS5_IJlSB_lEEESJ_SK_NS4_8TiledMMAINS4_8MMA_AtomIJNS4_4SM904GMMA30MMA_64x64x32_F32E5M2E5M2_SS_TNILNSO_7ScaleInE1ELSQ_1EEEEEENS4_6LayoutINS5_IJSB_SB_SB_EEENS5_IJNSA_ILi0EEESV_SV_EEEEENS5_IJNS4_10UnderscoreESY_SY_EEEEENS4_23SM90_TMA_LOAD_MULTICASTENS4_14ComposedLayoutINS4_7SwizzleILi3ELi4ELi3EEENS4_18smem_ptr_flag_bitsILi8EEENST_INS5_IJSC_SH_EEENS5_IJSH_SB_EEEEEEEvNS4_8identityENS4_13SM90_TMA_LOADES1A_vS1B_EENS_8epilogue10collective6detail29Sm90TmaWarpSpecializedAdapterINS1F_15DefaultEpilogueISJ_SK_SK_NS1E_6thread17LinearCombinationISJ_Li1EffLNS1J_9ScaleType4KindE0ELNS_15FloatRoundStyleE2ESJ_EENS1_15EpilogueDefaultEEEEEvvEEEEvNT_6ParamsE,@function
        .size           _ZN7cutlass13device_kernelINS_4gemm6kernel13GemmUniversalIN4cute5tupleIJiiiiEEENS1_10collective13CollectiveMmaINS1_37MainloopSm90TmaGmmaWarpSpecializedFP8ILi14ENS5_IJNS4_1CILi1EEENSA_ILi8EEESB_EEENS1_32KernelTmaWarpSpecializedPingpongEEENS5_IJNSA_ILi64EEESG_NSA_ILi128EEEEEENS_12float_e5m2_tENS5_IJlSB_lEEESJ_SK_NS4_8TiledMMAINS4_8MMA_AtomIJNS4_4SM904GMMA30MMA_64x64x32_F32E5M2E5M2_SS_TNILNSO_7ScaleInE1ELSQ_1EEEEEENS4_6LayoutINS5_IJSB_SB_SB_EEENS5_IJNSA_ILi0EEESV_SV_EEEEENS5_IJNS4_10UnderscoreESY_SY_EEEEENS4_23SM90_TMA_LOAD_MULTICASTENS4_14ComposedLayoutINS4_7SwizzleILi3ELi4ELi3EEENS4_18smem_ptr_flag_bitsILi8EEENST_INS5_IJSC_SH_EEENS5_IJSH_SB_EEEEEEEvNS4_8identityENS4_13SM90_TMA_LOADES1A_vS1B_EENS_8epilogue10collective6detail29Sm90TmaWarpSpecializedAdapterINS1F_15DefaultEpilogueISJ_SK_SK_NS1E_6thread17LinearCombinationISJ_Li1EffLNS1J_9ScaleType4KindE0ELNS_15FloatRoundStyleE2ESJ_EENS1_15EpilogueDefaultEEEEEvvEEEEvNT_6ParamsE,(.L_x_167 - _ZN7cutlass13device_kernelINS_4gemm6kernel13GemmUniversalIN4cute5tupleIJiiiiEEENS1_10collective13CollectiveMmaINS1_37MainloopSm90TmaGmmaWarpSpecializedFP8ILi14ENS5_IJNS4_1CILi1EEENSA_ILi8EEESB_EEENS1_32KernelTmaWarpSpecializedPingpongEEENS5_IJNSA_ILi64EEESG_NSA_ILi128EEEEEENS_12float_e5m2_tENS5_IJlSB_lEEESJ_SK_NS4_8TiledMMAINS4_8MMA_AtomIJNS4_4SM904GMMA30MMA_64x64x32_F32E5M2E5M2_SS_TNILNSO_7ScaleInE1ELSQ_1EEEEEENS4_6LayoutINS5_IJSB_SB_SB_EEENS5_IJNSA_ILi0EEESV_SV_EEEEENS5_IJNS4_10UnderscoreESY_SY_EEEEENS4_23SM90_TMA_LOAD_MULTICASTENS4_14ComposedLayoutINS4_7SwizzleILi3ELi4ELi3EEENS4_18smem_ptr_flag_bitsILi8EEENST_INS5_IJSC_SH_EEENS5_IJSH_SB_EEEEEEEvNS4_8identityENS4_13SM90_TMA_LOADES1A_vS1B_EENS_8epilogue10collective6detail29Sm90TmaWarpSpecializedAdapterINS1F_15DefaultEpilogueISJ_SK_SK_NS1E_6thread17LinearCombinationISJ_Li1EffLNS1J_9ScaleType4KindE0ELNS_15FloatRoundStyleE2ESJ_EENS1_15EpilogueDefaultEEEEEvvEEEEvNT_6ParamsE)
        .other          _ZN7cutlass13device_kernelINS_4gemm6kernel13GemmUniversalIN4cute5tupleIJiiiiEEENS1_10collective13CollectiveMmaINS1_37MainloopSm90TmaGmmaWarpSpecializedFP8ILi14ENS5_IJNS4_1CILi1EEENSA_ILi8EEESB_EEENS1_32KernelTmaWarpSpecializedPingpongEEENS5_IJNSA_ILi64EEESG_NSA_ILi128EEEEEENS_12float_e5m2_tENS5_IJlSB_lEEESJ_SK_NS4_8TiledMMAINS4_8MMA_AtomIJNS4_4SM904GMMA30MMA_64x64x32_F32E5M2E5M2_SS_TNILNSO_7ScaleInE1ELSQ_1EEEEEENS4_6LayoutINS5_IJSB_SB_SB_EEENS5_IJNSA_ILi0EEESV_SV_EEEEENS5_IJNS4_10UnderscoreESY_SY_EEEEENS4_23SM90_TMA_LOAD_MULTICASTENS4_14ComposedLayoutINS4_7SwizzleILi3ELi4ELi3EEENS4_18smem_ptr_flag_bitsILi8EEENST_INS5_IJSC_SH_EEENS5_IJSH_SB_EEEEEEEvNS4_8identityENS4_13SM90_TMA_LOADES1A_vS1B_EENS_8epilogue10collective6detail29Sm90TmaWarpSpecializedAdapterINS1F_15DefaultEpilogueISJ_SK_SK_NS1E_6thread17LinearCombinationISJ_Li1EffLNS1J_9ScaleType4KindE0ELNS_15FloatRoundStyleE2ESJ_EENS1_15EpilogueDefaultEEEEEvvEEEEvNT_6ParamsE,@"STO_CUDA_ENTRY STV_DEFAULT"
_ZN7cutlass13device_kernelINS_4gemm6kernel13GemmUniversalIN4cute5tupleIJiiiiEEENS1_10collective13CollectiveMmaINS1_37MainloopSm90TmaGmmaWarpSpecializedFP8ILi14ENS5_IJNS4_1CILi1EEENSA_ILi8EEESB_EEENS1_32KernelTmaWarpSpecializedPingpongEEENS5_IJNSA_ILi64EEESG_NSA_ILi128EEEEEENS_12float_e5m2_tENS5_IJlSB_lEEESJ_SK_NS4_8TiledMMAINS4_8MMA_AtomIJNS4_4SM904GMMA30MMA_64x64x32_F32E5M2E5M2_SS_TNILNSO_7ScaleInE1ELSQ_1EEEEEENS4_6LayoutINS5_IJSB_SB_SB_EEENS5_IJNSA_ILi0EEESV_SV_EEEEENS5_IJNS4_10UnderscoreESY_SY_EEEEENS4_23SM90_TMA_LOAD_MULTICASTENS4_14ComposedLayoutINS4_7SwizzleILi3ELi4ELi3EEENS4_18smem_ptr_flag_bitsILi8EEENST_INS5_IJSC_SH_EEENS5_IJSH_SB_EEEEEEEvNS4_8identityENS4_13SM90_TMA_LOADES1A_vS1B_EENS_8epilogue10collective6detail29Sm90TmaWarpSpecializedAdapterINS1F_15DefaultEpilogueISJ_SK_SK_NS1E_6thread17LinearCombinationISJ_Li1EffLNS1J_9ScaleType4KindE0ELNS_15FloatRoundStyleE2ESJ_EENS1_15EpilogueDefaultEEEEEvvEEEEvNT_6ParamsE:
[----:B------:R-:W-:Y:S01]  /*0000*/  LDC R1, c[0x0][0x28] ;  /* 0x00000a00ff017b82 */ /* 0x000fe20000000800 */
[----:B------:R-:W0:Y:S01]  /*0010*/  S2R R11, SR_TID.X ;  /* 0x00000000000b7919 */ /* 0x000e220000002100 */
[----:B------:R-:W-:Y:S01]  /*0020*/  ELECT P0, URZ, PT ;  /* 0x00000000003f782f */ /* 0x000fe20003800000 */
[----:B------:R-:W-:Y:S01]  /*0030*/  BSSY B0, `(.L_x_0) ;  /* 0x000000f000007945 */ /* 0x000fe20003800000 */
[--C-:B0-----:R-:W-:Y:S02]  /*0040*/  SHF.R.U32.HI R0, RZ, 0x5, R11.reuse ;  /* 0x00000005ff007819 */ /* 0x101fe4000001160b */
[----:B------:R-:W-:-:S03]  /*0050*/  SHF.R.U32.HI R5, RZ, 0x7, R11 ;  /* 0x00000007ff057819 */ /* 0x000fc6000001160b */
[----:B------:R-:W0:Y:S04]  /*0060*/  SHFL.IDX PT, R2, R0, RZ, 0x1f ;  /* 0x00001fff00027589 */ /* 0x000e2800000e0000 */
[----:B------:R1:W2:Y:S01]  /*0070*/  SHFL.IDX PT, R6, R5, RZ, 0x1f ;  /* 0x00001fff05067589 */ /* 0x0002a200000e0000 */
[----:B0-----:R-:W-:-:S13]  /*0080*/  ISETP.NE.OR P0, PT, R2, RZ, !P0 ;  /* 0x000000ff0200720c */ /* 0x001fda0004705670 */
[----:B-12---:R-:W-:Y:S05]  /*0090*/  @P0 BRA `(.L_x_1) ;  /* 0x0000000000200947 */ /* 0x006fea0003800000 */
[----:B------:R-:W-:Y:S02]  /*00a0*/  ULDC.64 UR4, c[0x0][0x198] ;  /* 0x0000660000047ab9 */ /* 0x000fe40000000a00 */
[----:B------:R-:W-:Y:S02]  /*00b0*/  UIADD3 UR6, UP0, UR4, 0xf0, URZ ;  /* 0x000000f004067890 */ /* 0x000fe4000ff1e03f */
[----:B------:R-:W-:Y:S02]  /*00c0*/  UIADD3 UR4, UP1, UR4, 0x1f0, URZ ;  /* 0x000001f004047890 */ /* 0x000fe4000ff3e03f */
[----:B------:R-:W-:Y:S02]  /*00d0*/  UIADD3.X UR7, URZ, UR5, URZ, UP0, !UPT ;  /* 0x000000053f077290 */ /* 0x000fe400087fe43f */
[----:B------:R-:W-:-:S07]  /*00e0*/  UIADD3.X UR5, URZ, UR5, URZ, UP1, !UPT ;  /* 0x000000053f057290 */ /* 0x000fce0008ffe43f */
[----:B------:R0:W-:Y:S02]  /*00f0*/  UTMACCTL.PF [UR6] ;  /* 0x00000000060079b9 */ /* 0x0001e40008040000 */
[----:B------:R0:W-:Y:S02]  /*0100*/  UTMACCTL.PF [UR4] ;  /* 0x00000000040079b9 */ /* 0x0001e40008040000 */
[----:B0-----:R-:W-:Y:S01]  /*0110*/  NOP ;  /* 0x0000000000007918 */ /* 0x001fe20000000000 */
.L_x_1:
[----:B------:R-:W-:Y:S05]  /*0120*/  BSYNC B0 ;  /* 0x0000000000007941 */ /* 0x000fea0003800000 */
.L_x_0:
[----:B------:R-:W0:Y:S01]  /*0130*/  SHFL.IDX PT, R7, R0, RZ, 0x1f ;  /* 0x00001fff00077589 */ /* 0x000e2200000e0000 */
[----:B------:R-:W-:Y:S02]  /*0140*/  SHF.R.S32.HI R4, RZ, 0x1f, R11 ;  /* 0x0000001fff047819 */ /* 0x000fe4000001140b */
[----:B0-----:R-:W-:-:S13]  /*0150*/  ISETP.NE.AND P0, PT, R7, RZ, PT ;  /* 0x000000ff0700720c */ /* 0x001fda0003f05270 */
[----:B------:R-:W-:Y:S05]  /*0160*/  @P0 BRA `(.L_x_2) ;  /* 0x0000000000b40947 */ /* 0x000fea0003800000 */
[----:B------:R-:W-:Y:S01]  /*0170*/  ELECT P0, URZ, PT ;  /* 0x00000000003f782f */ /* 0x000fe20003800000 */
[----:B------:R-:W-:-:S12]  /*0180*/  BSSY B0, `(.L_x_2) ;  /* 0x000002b000007945 */ /* 0x000fd80003800000 */
[----:B------:R-:W-:Y:S05]  /*0190*/  @!P0 BRA `(.L_x_3) ;  /* 0x0000000000a48947 */ /* 0x000fea0003800000 */
[----:B------:R-:W0:Y:S01]  /*01a0*/  S2UR UR8, SR_CgaCtaId ;  /* 0x00000000000879c3 */ /* 0x000e220000008800 */
[----:B------:R-:W-:Y:S01]  /*01b0*/  UMOV UR4, 0x400 ;  /* 0x0000040000047882 */ /* 0x000fe20000000000 */
[----:B------:R-:W-:Y:S01]  /*01c0*/  UMOV UR5, 0x1 ;  /* 0x0000000100057882 */ /* 0x000fe20000000000 */
[----:B------:R-:W-:Y:S02]  /*01d0*/  UMOV UR6, 0x8 ;  /* 0x0000000800067882 */ /* 0x000fe40000000000 */
[----:B------:R-:W-:-:S04]  /*01e0*/  UIADD3 UR6, -UR6, 0x100000, URZ ;  /* 0x0010000006067890 */ /* 0x000fc8000fffe13f */
[----:B------:R-:W-:Y:S02]  /*01f0*/  USHF.L.U32 UR7, UR6, 0xb, URZ ;  /* 0x0000000b06077899 */ /* 0x000fe4000800063f */
[----:B------:R-:W-:Y:S02]  /*0200*/  USHF.L.U32 UR6, UR6, 0x1, URZ ;  /* 0x0000000106067899 */ /* 0x000fe4000800063f */
[----:B0-----:R-:W-:Y:S02]  /*0210*/  ULEA UR8, UR8, UR4, 0x18 ;  /* 0x0000000408087291 */ /* 0x001fe4000f8ec03f */
[----:B------:R-:W-:-:S04]  /*0220*/  UIADD3 UR4, -UR5, 0x100000, URZ ;  /* 0x0010000005047890 */ /* 0x000fc8000fffe13f */
[----:B------:R-:W-:Y:S02]  /*0230*/  USHF.L.U32 UR5, UR4, 0xb, URZ ;  /* 0x0000000b04057899 */ /* 0x000fe4000800063f */
[----:B------:R-:W-:Y:S01]  /*0240*/  USHF.L.U32 UR4, UR4, 0x1, URZ ;  /* 0x0000000104047899 */ /* 0x000fe2000800063f */
[----:B------:R-:W0:Y:S11]  /*0250*/  FENCE.VIEW.ASYNC.S ;  /* 0x00000000000073c6 */ /* 0x000e360000000000 */
[----:B0-----:R0:W1:Y:S01]  /*0260*/  SYNCS.EXCH.64 URZ, [UR8], UR4 ;  /* 0x00000004083f75b2 */ /* 0x0010620008000100 */
[----:B------:R0:W2:Y:S01]  /*0270*/  SYNCS.EXCH.64 URZ, [UR8+0x70], UR6 ;  /* 0x00007006083f75b2 */ /* 0x0000a20008000100 */
[----:B------:R0:W3:Y:S01]  /*0280*/  SYNCS.EXCH.64 URZ, [UR8+0x8], UR4 ;  /* 0x00000804083f75b2 */ /* 0x0000e20008000100 */
[----:B------:R0:W4:Y:S01]  /*0290*/  SYNCS.EXCH.64 URZ, [UR8+0x78], UR6 ;  /* 0x00007806083f75b2 */ /* 0x0001220008000100 */
[----:B------:R0:W0:Y:S01]  /*02a0*/  SYNCS.EXCH.64 URZ, [UR8+0x10], UR4 ;  /* 0x00001004083f75b2 */ /* 0x0000220008000100 */
        /* <DEDUP_REMOVED lines=23> */
[----:B-1234-:R-:W-:Y:S01]  /*0420*/  NOP ;  /* 0x0000000000007918 */ /* 0x01efe20000000000 */
.L_x_3:
[----:B0-----:R-:W-:Y:S05]  /*0430*/  BSYNC B0 ;  /* 0x0000000000007941 */ /* 0x001fea0003800000 */
.L_x_2:
[----:B------:R-:W0:Y:S01]  /*0440*/  SHFL.IDX PT, R9, R0, RZ, 0x1f ;  /* 0x00001fff00097589 */ /* 0x000e2200000e0000 */
[----:B------:R-:W-:Y:S01]  /*0450*/  LEA.HI R4, R4, R11, RZ, 0x7 ;  /* 0x0000000b04047211 */ /* 0x000fe200078f38ff */
[----:B------:R-:W1:Y:S01]  /*0460*/  S2UR UR13, SR_CTAID.X ;  /* 0x00000000000d79c3 */ /* 0x000e620000002500 */
[----:B------:R-:W-:Y:S01]  /*0470*/  ELECT P0, URZ, PT ;  /* 0x00000000003f782f */ /* 0x000fe20003800000 */
[----:B------:R2:W3:Y:S01]  /*0480*/  SHFL.IDX PT, R8, R0, RZ, 0x1f ;  /* 0x00001fff00087589 */ /* 0x0004e200000e0000 */
[----:B------:R-:W-:Y:S02]  /*0490*/  LOP3.LUT R4, R4, 0xffffff80, RZ, 0xc0, !PT ;  /* 0xffffff8004047812 */ /* 0x000fe400078ec0ff */
[----:B------:R-:W-:Y:S01]  /*04a0*/  ELECT P1, URZ, PT ;  /* 0x00000000003f782f */ /* 0x000fe20003820000 */
[----:B------:R-:W-:Y:S01]  /*04b0*/  NOP ;  /* 0x0000000000007918 */ /* 0x000fe20000000000 */
[----:B------:R-:W4:Y:S01]  /*04c0*/  S2R R14, SR_CTAID.Y ;  /* 0x00000000000e7919 */ /* 0x000f220000002600 */
[----:B------:R-:W-:Y:S01]  /*04d0*/  ULDC UR4, c[0x0][0x150] ;  /* 0x0000540000047ab9 */ /* 0x000fe20000000800 */
[----:B------:R-:W-:Y:S01]  /*04e0*/  IMAD.IADD R10, R11, 0x1, -R4 ;  /* 0x000000010b0a7824 */ /* 0x000fe200078e0a04 */
[----:B------:R-:W5:Y:S01]  /*04f0*/  LDC R12, c[0x0][0x140] ;  /* 0x00005000ff0c7b82 */ /* 0x000f620000000800 */
[----:B------:R4:W4:Y:S01]  /*0500*/  SHFL.IDX PT, R13, R5, RZ, 0x1f ;  /* 0x00001fff050d7589 */ /* 0x00092200000e0000 */
[----:B--2---:R-:W-:Y:S01]  /*0510*/  SHF.R.S32.HI R0, RZ, 0x1f, R7 ;  /* 0x0000001fff007819 */ /* 0x004fe20000011407 */
[----:B------:R-:W-:Y:S01]  /*0520*/  UMOV UR12, 0x80 ;  /* 0x00000080000c7882 */ /* 0x000fe20000000000 */
[----:B------:R-:W-:Y:S01]  /*0530*/  SHF.R.S32.HI R23, RZ, 0x1f, R10 ;  /* 0x0000001fff177819 */ /* 0x000fe2000001140a */
[----:B------:R-:W-:Y:S01]  /*0540*/  NOP ;  /* 0x0000000000007918 */ /* 0x000fe20000000000 */
[----:B------:R-:W-:Y:S01]  /*0550*/  LEA.HI R0, R0, R7, RZ, 0x2 ;  /* 0x0000000700007211 */ /* 0x000fe200078f10ff */
[----:B------:R-:W-:Y:S01]  /*0560*/  VIADD R40, R6, 0xffffffff ;  /* 0xffffffff06287836 */ /* 0x000fe20000000000 */
[----:B------:R-:W-:Y:S01]  /*0570*/  LEA.HI R3, R23, R10, RZ, 0x3 ;  /* 0x0000000a17037211 */ /* 0x000fe200078f18ff */
[----:B------:R-:W2:Y:S01]  /*0580*/  LDC R25, c[0x0][0x148] ;  /* 0x00005200ff197b82 */ /* 0x000ea20000000800 */
[----:B------:R-:W-:-:S02]  /*0590*/  LOP3.LUT R0, R0, 0x3ffffffc, RZ, 0xc0, !PT ;  /* 0x3ffffffc00007812 */ /* 0x000fc400078ec0ff */
[--C-:B------:R-:W-:Y:S02]  /*05a0*/  SHF.R.S32.HI R4, RZ, 0x3, R3.reuse ;  /* 0x00000003ff047819 */ /* 0x100fe40000011403 */
[----:B0-----:R-:W-:Y:S01]  /*05b0*/  ISETP.NE.OR P0, PT, R9, RZ, !P0 ;  /* 0x000000ff0900720c */ /* 0x001fe20004705670 */
[----:B------:R-:W-:Y:S01]  /*05c0*/  IMAD.IADD R0, R7, 0x1, -R0 ;  /* 0x0000000107007824 */ /* 0x000fe200078e0a00 */
[----:B------:R-:W-:Y:S02]  /*05d0*/  SHF.R.S32.HI R3, RZ, 0x1f, R3 ;  /* 0x0000001fff037819 */ /* 0x000fe40000011403 */
[----:B---3--:R-:W-:Y:S02]  /*05e0*/  ISETP.NE.OR P1, PT, R8, RZ, !P1 ;  /* 0x000000ff0800720c */ /* 0x008fe40004f25670 */
[----:B------:R-:W-:Y:S01]  /*05f0*/  LEA.HI R3, R3, R4, RZ, 0x2 ;  /* 0x0000000403037211 */ /* 0x000fe200078f10ff */
[----:B------:R-:W0:Y:S01]  /*0600*/  LDC R8, c[0x0][0x144] ;  /* 0x00005100ff087b82 */ /* 0x000e220000000800 */
[----:B------:R-:W-:-:S02]  /*0610*/  ISETP.GE.U32.AND P5, PT, R40, 0x2, PT ;  /* 0x000000022800780c */ /* 0x000fc40003fa6070 */
[----:B------:R-:W-:Y:S02]  /*0620*/  LOP3.LUT R9, R3, 0xfffffffc, RZ, 0xc0, !PT ;  /* 0xfffffffc03097812 */ /* 0x000fe400078ec0ff */
[----:B------:R-:W-:Y:S01]  /*0630*/  SHF.R.S32.HI R3, RZ, 0x1f, R2 ;  /* 0x0000001fff037819 */ /* 0x000fe20000011402 */
[----:B------:R-:W-:Y:S01]  /*0640*/  VOTEU.ALL UP0, P0 ;  /* 0x00000000003f7886 */ /* 0x000fe20000000000 */
[----:B-----5:R-:W-:Y:S01]  /*0650*/  ISETP.EQ.U32.AND P3, PT, R12, 0x1, PT ;  /* 0x000000010c00780c */ /* 0x020fe20003f62070 */
[----:B------:R-:W-:Y:S01]  /*0660*/  IMAD.IADD R9, R4, 0x1, -R9 ;  /* 0x0000000104097824 */ /* 0x000fe200078e0a09 */
[----:B-1----:R-:W-:Y:S01]  /*0670*/  I2FP.F32.U32 R4, UR13 ;  /* 0x0000000d00047c45 */ /* 0x002fe20008201000 */
[----:B------:R-:W-:Y:S01]  /*0680*/  VOTEU.ALL UP1, P1 ;  /* 0x00000000003f7886 */ /* 0x000fe20000820000 */
[----:B------:R-:W1:Y:S01]  /*0690*/  @!UP0 S2UR UR7, SR_CgaCtaId ;  /* 0x00000000000789c3 */ /* 0x000e620000008800 */
[----:B----4-:R-:W-:Y:S01]  /*06a0*/  I2FP.F32.U32 R5, R14 ;  /* 0x0000000e00057245 */ /* 0x010fe20000201000 */
[----:B------:R-:W-:-:S02]  /*06b0*/  IMAD R0, R0, 0x4, R9 ;  /* 0x0000000400007824 */ /* 0x000fc400078e0209 */
[----:B------:R-:W-:Y:S01]  /*06c0*/  FMUL R4, R4, UR4 ;  /* 0x0000000404047c20 */ /* 0x000fe20008400000 */
[----:B------:R-:W-:Y:S01]  /*06d0*/  ULDC UR4, c[0x0][0x154] ;  /* 0x0000550000047ab9 */ /* 0x000fe20000000800 */
[----:B------:R-:W-:Y:S01]  /*06e0*/  LEA.HI R3, R3, R2, RZ, 0x2 ;  /* 0x0000000203037211 */ /* 0x000fe200078f10ff */
[----:B------:R-:W-:Y:S01]  /*06f0*/  FMUL R5, R5, UR4 ;  /* 0x0000000405057c20 */ /* 0x000fe20008400000 */
[----:B------:R-:W-:Y:S01]  /*0700*/  UMOV UR4, 0x20 ;  /* 0x0000002000047882 */ /* 0x000fe20000000000 */
[----:B------:R-:W3:Y:S01]  /*0710*/  @!UP1 S2UR UR10, SR_CgaCtaId ;  /* 0x00000000000a99c3 */ /* 0x000ee20000008800 */
[----:B------:R-:W4:Y:S01]  /*0720*/  F2I.U32.TRUNC.NTZ R4, R4 ;  /* 0x0000000400047305 */ /* 0x000f22000020f000 */
[----:B------:R-:W-:Y:S01]  /*0730*/  LOP3.LUT R3, R3, 0xfffffffc, RZ, 0xc0, !PT ;  /* 0xfffffffc03037812 */ /* 0x000fe200078ec0ff */
[----:B------:R-:W-:Y:S01]  /*0740*/  @!UP0 UMOV UR6, 0x400 ;  /* 0x0000040000068882 */ /* 0x000fe20000000000 */
[----:B------:R-:W-:-:S04]  /*0750*/  @!UP0 UIADD3 UR4, -UR4, 0x100000, URZ ;  /* 0x0010000004048890 */ /* 0x000fc8000fffe13f */
[----:B------:R-:W-:Y:S02]  /*0760*/  @!UP0 USHF.L.U32 UR5, UR4, 0xb, URZ ;  /* 0x0000000b04058899 */ /* 0x000fe4000800063f */
[----:B------:R-:W-:Y:S01]  /*0770*/  @!UP0 USHF.L.U32 UR4, UR4, 0x1, URZ ;  /* 0x0000000104048899 */ /* 0x000fe2000800063f */
[----:B------:R-:W-:Y:S01]  /*0780*/  R2UR UR11, R13 ;  /* 0x000000000d0b72ca */ /* 0x000fe200000e0000 */
[----:B------:R-:W-:Y:S01]  /*0790*/  @!UP1 UMOV UR9, 0x400 ;  /* 0x0000040000099882 */ /* 0x000fe20000000000 */
[----:B------:R-:W-:Y:S01]  /*07a0*/  IMAD.IADD R22, R2, 0x1, -R3 ;  /* 0x0000000102167824 */ /* 0x000fe200078e0a03 */
[----:B------:R-:W-:Y:S01]  /*07b0*/  VOTEU.ALL UP2, P1 ;  /* 0x00000000003f7886 */ /* 0x000fe20000840000 */
[----:B------:R-:W5:Y:S01]  /*07c0*/  F2I.U32.TRUNC.NTZ R5, R5 ;  /* 0x0000000500057305 */ /* 0x000f62000020f000 */
[----:B------:R-:W-:Y:S01]  /*07d0*/  IMAD.SHL.U32 R3, R0, 0x4, RZ ;  /* 0x0000000400037824 */ /* 0x000fe200078e00ff */
[----:B------:R-:W-:Y:S01]  /*07e0*/  VOTEU.ALL UP3, P1 ;  /* 0x00000000003f7886 */ /* 0x000fe20000860000 */
[----:B------:R-:W-:Y:S01]  /*07f0*/  VOTEU.ALL UP4, P1 ;  /* 0x00000000003f7886 */ /* 0x000fe20000880000 */
[----:B------:R-:W-:Y:S01]  /*0800*/  VOTEU.ALL UP5, P1 ;  /* 0x00000000003f7886 */ /* 0x000fe200008a0000 */
[----:B------:R-:W-:Y:S01]  /*0810*/  ISETP.NE.AND P1, PT, R22, 0x3, PT ;  /* 0x000000031600780c */ /* 0x000fe20003f25270 */
[----:B-1----:R-:W-:Y:S01]  /*0820*/  @!UP0 ULEA UR8, UR7, UR6, 0x18 ;  /* 0x0000000607088291 */ /* 0x002fe2000f8ec03f */
[----:B------:R-:W-:Y:S01]  /*0830*/  LOP3.LUT R12, R0, 0xc, R3, 0x78, !PT ;  /* 0x0000000c000c7812 */ /* 0x000fe200078e7803 */
[----:B------:R-:W-:-:S04]  /*0840*/  @!UP1 UIADD3 UR6, -UR12, 0x100000, URZ ;  /* 0x001000000c069890 */ /* 0x000fc8000fffe13f */
[----:B------:R-:W-:Y:S02]  /*0850*/  @!UP1 USHF.L.U32 UR7, UR6, 0xb, URZ ;  /* 0x0000000b06079899 */ /* 0x000fe4000800063f */
[----:B------:R-:W-:Y:S01]  /*0860*/  @!UP1 USHF.L.U32 UR6, UR6, 0x1, URZ ;  /* 0x0000000106069899 */ /* 0x000fe2000800063f */
[----:B----4-:R-:W-:Y:S01]  /*0870*/  IMAD.MOV R7, RZ, RZ, -R4 ;  /* 0x000000ffff077224 */ /* 0x010fe200078e0a04 */
[----:B------:R-:W-:Y:S01]  /*0880*/  VOTEU.ALL UP0, P0 ;  /* 0x00000000003f7886 */ /* 0x000fe20000000000 */
[----:B------:R-:W-:Y:S02]  /*0890*/  ISETP.EQ.OR P1, PT, R22, RZ, !P1 ;  /* 0x000000ff1600720c */ /* 0x000fe40004f22670 */
[----:B0-----:R-:W-:Y:S01]  /*08a0*/  IMAD R24, R8, R7, UR13 ;  /* 0x0000000d08187e24 */ /* 0x001fe2000f8e0207 */
[----:B---3--:R-:W-:Y:S01]  /*08b0*/  @!UP1 ULEA UR9, UR10, UR9, 0x18 ;  /* 0x000000090a099291 */ /* 0x008fe2000f8ec03f */
[----:B-----5:R-:W-:Y:S01]  /*08c0*/  IMAD.MOV R26, RZ, RZ, -R5 ;  /* 0x000000ffff1a7224 */ /* 0x020fe200078e0a05 */
[----:B------:R-:W-:Y:S01]  /*08d0*/  VOTEU.ALL UP1, P0 ;  /* 0x00000000003f7886 */ /* 0x000fe20000020000 */
[----:B------:R-:W-:Y:S01]  /*08e0*/  LOP3.LUT P0, RZ, R10, 0x7, RZ, 0xc0, !PT ;  /* 0x000000070aff7812 */ /* 0x000fe2000780c0ff */
[----:B------:R-:W0:Y:S02]  /*08f0*/  FENCE.VIEW.ASYNC.S ;  /* 0x00000000000073c6 */ /* 0x000e240000000000 */
[----:B0-----:R0:W1:Y:S01]  /*0900*/  @!UP0 SYNCS.EXCH.64 URZ, [UR8+0x110], UR4 ;  /* 0x00011004083f85b2 */ /* 0x0010620008000100 */
[----:B--2---:R-:W-:Y:S01]  /*0910*/  IMAD R3, R25, R26, R14 ;  /* 0x0000001a19037224 */ /* 0x004fe200078e020e */
[----:B------:R-:W-:-:S02]  /*0920*/  ISETP.EQ.AND P1, PT, R6, RZ, P1 ;  /* 0x000000ff0600720c */ /* 0x000fc40000f22270 */
[----:B------:R-:W-:Y:S02]  /*0930*/  ISETP.LT.U32.AND P0, PT, R12, 0x8, !P0 ;  /* 0x000000080c00780c */ /* 0x000fe40004701070 */
[----:B------:R-:W-:Y:S02]  /*0940*/  ISETP.NE.AND P4, PT, R3, R12, PT ;  /* 0x0000000c0300720c */ /* 0x000fe40003f85270 */
[----:B------:R-:W-:Y:S02]  /*0950*/  SEL R7, RZ, 0x1, !P1 ;  /* 0x00000001ff077807 */ /* 0x000fe40004800000 */
[----:B------:R-:W-:Y:S02]  /*0960*/  ISETP.EQ.OR P4, PT, R24, RZ, !P4 ;  /* 0x000000ff1800720c */ /* 0x000fe40006782670 */
[----:B------:R-:W-:Y:S02]  /*0970*/  ISETP.NE.AND P2, PT, R6, RZ, PT ;  /* 0x000000ff0600720c */ /* 0x000fe40003f45270 */
[----:B------:R-:W-:Y:S01]  /*0980*/  PLOP3.LUT P0, PT, P0, P4, PT, 0x80, 0x0 ;  /* 0x000000000000781c */ /* 0x000fe20000709070 */
[----:B------:R0:W2:Y:S01]  /*0990*/  @!UP1 SYNCS.EXCH.64 URZ, [UR8+0x118], UR4 ;  /* 0x00011804083f95b2 */ /* 0x0000a20008000100 */
[----:B------:R-:W-:Y:S01]  /*09a0*/  NOP ;  /* 0x0000000000007918 */ /* 0x000fe20000000000 */
[----:B------:R-:W-:Y:S01]  /*09b0*/  SEL R7, R7, 0x2, P5 ;  /* 0x0000000207077807 */ /* 0x000fe20002800000 */
[----:B------:R0:W3:Y:S01]  /*09c0*/  @!UP2 SYNCS.EXCH.64 URZ, [UR9+0xf0], UR6 ;  /* 0x0000f006093fa5b2 */ /* 0x0000e20008000100 */
[----:B------:R0:W4:Y:S01]  /*09d0*/  @!UP3 SYNCS.EXCH.64 URZ, [UR9+0xf8], UR6 ;  /* 0x0000f806093fb5b2 */ /* 0x0001220008000100 */
[----:B------:R0:W0:Y:S01]  /*09e0*/  @!UP4 SYNCS.EXCH.64 URZ, [UR9+0x100], UR6 ;  /* 0x00010006093fc5b2 */ /* 0x0000220008000100 */
[----:B------:R0:W0:Y:S01]  /*09f0*/  @!UP5 SYNCS.EXCH.64 URZ, [UR9+0x108], UR6 ;  /* 0x00010806093fd5b2 */ /* 0x0000220008000100 */
[----:B------:R-:W-:Y:S01]  /*0a00*/  NOP ;  /* 0x0000000000007918 */ /* 0x000fe20000000000 */
[----:B------:R-:W-:Y:S05]  /*0a10*/  @!P3 BRA `(.L_x_4) ;  /* 0x000000000008b947 */ /* 0x000fea0003800000 */
[----:B01234-:R-:W-:Y:S01]  /*0a20*/  UCGABAR_ARV ;  /* 0x00000000000079c7 */ /* 0x01ffe20008000000 */
[----:B------:R-:W-:Y:S05]  /*0a30*/  BRA `(.L_x_5) ;  /* 0x0000000000047947 */ /* 0x000fea0003800000 */
.L_x_4:
[----:B01234-:R-:W-:Y:S01]  /*0a40*/  NOP ;  /* 0x0000000000007918 */ /* 0x01ffe20000000000 */
.L_x_5:
[----:B------:R-:W-:Y:S01]  /*0a50*/  ULDC.64 UR4, c[0x0][0x598] ;  /* 0x0001660000047ab9 */ /* 0x000fe20000000a00 */
[----:B------:R-:W-:Y:S01]  /*0a60*/  ULDC.64 UR20, c[0x0][0x208] ;  /* 0x0000820000147ab9 */ /* 0x000fe20000000a00 */
[----:B------:R-:W-:-:S04]  /*0a70*/  ISETP.NE.U32.AND P1, PT, RZ, UR4, PT ;  /* 0x00000004ff007c0c */ /* 0x000fc8000bf25070 */
[----:B------:R-:W-:-:S13]  /*0a80*/  ISETP.NE.AND.EX P1, PT, RZ, UR5, PT, P1 ;  /* 0x00000005ff007c0c */ /* 0x000fda000bf25310 */
[----:B------:R-:W-:Y:S05]  /*0a90*/  @!P1 BRA `(.L_x_6) ;  /* 0x00000000001c9947 */ /* 0x000fea0003800000 */
[----:B------:R-:W0:Y:S02]  /*0aa0*/  LDC.64 R2, c[0x0][0x598] ;  /* 0x00016600ff027b82 */ /* 0x000e240000000a00 */
[----:B0-----:R-:W2:Y:S02]  /*0ab0*/  LDG.E.64 R2, desc[UR20][R2.64] ;  /* 0x0000001402027981 */ /* 0x001ea4000c1e1b00 */
[----:B--2---:R-:W-:-:S04]  /*0ac0*/  ISETP.NE.U32.AND P1, PT, R2, RZ, PT ;  /* 0x000000ff0200720c */ /* 0x004fc80003f25070 */
[----:B------:R-:W-:-:S13]  /*0ad0*/  ISETP.NE.AND.EX P1, PT, R3, RZ, PT, P1 ;  /* 0x000000ff0300720c */ /* 0x000fda0003f25310 */
[----:B------:R-:W-:Y:S05]  /*0ae0*/  @!P1 BRA `(.L_x_6) ;  /* 0x0000000000089947 */ /* 0x000fea0003800000 */
[----:B------:R0:W5:Y:S01]  /*0af0*/  LD.E R13, desc[UR20][R2.64] ;  /* 0x00000014020d7980 */ /* 0x000162000c101900 */
[----:B------:R-:W-:Y:S05]  /*0b00*/  BRA `(.L_x_7) ;  /* 0x0000000000207947 */ /* 0x000fea0003800000 */
.L_x_6:
[----:B------:R-:W-:Y:S02]  /*0b10*/  ULDC.64 UR4, c[0x0][0x588] ;  /* 0x0001620000047ab9 */ /* 0x000fe40000000a00 */
[----:B------:R-:W-:-:S04]  /*0b20*/  ISETP.NE.U32.AND P1, PT, RZ, UR4, PT ;  /* 0x00000004ff007c0c */ /* 0x000fc8000bf25070 */
[----:B------:R-:W-:-:S13]  /*0b30*/  ISETP.NE.AND.EX P1, PT, RZ, UR5, PT, P1 ;  /* 0x00000005ff007c0c */ /* 0x000fda000bf25310 */
[----:B------:R-:W-:Y:S05]  /*0b40*/  @!P1 BRA `(.L_x_8) ;  /* 0x00000000000c9947 */ /* 0x000fea0003800000 */
[----:B------:R-:W0:Y:S02]  /*0b50*/  LDC.64 R2, c[0x0][0x588] ;  /* 0x00016200ff027b82 */ /* 0x000e240000000a00 */
[----:B0-----:R1:W5:Y:S01]  /*0b60*/  LDG.E R13, desc[UR20][R2.64] ;  /* 0x00000014020d7981 */ /* 0x001362000c1e1900 */
[----:B------:R-:W-:Y:S05]  /*0b70*/  BRA `(.L_x_7) ;  /* 0x0000000000047947 */ /* 0x000fea0003800000 */
.L_x_8:
[----:B------:R-:W2:Y:S02]  /*0b80*/  LDC R13, c[0x0][0x580] ;  /* 0x00016000ff0d7b82 */ /* 0x000ea40000000800 */
.L_x_7:
[----:B------:R-:W-:Y:S02]  /*0b90*/  ULDC.64 UR4, c[0x0][0x5a0] ;  /* 0x0001680000047ab9 */ /* 0x000fe40000000a00 */
[----:B------:R-:W-:-:S04]  /*0ba0*/  ISETP.NE.U32.AND P1, PT, RZ, UR4, PT ;  /* 0x00000004ff007c0c */ /* 0x000fc8000bf25070 */
[----:B------:R-:W-:-:S13]  /*0bb0*/  ISETP.NE.AND.EX P1, PT, RZ, UR5, PT, P1 ;  /* 0x00000005ff007c0c */ /* 0x000fda000bf25310 */
[----:B------:R-:W-:Y:S05]  /*0bc0*/  @!P1 BRA `(.L_x_9) ;  /* 0x00000000001c9947 */ /* 0x000fea0003800000 */
[----:B01----:R-:W0:Y:S02]  /*0bd0*/  LDC.64 R2, c[0x0][0x5a0] ;  /* 0x00016800ff027b82 */ /* 0x003e240000000a00 */
[----:B0-----:R-:W3:Y:S02]  /*0be0*/  LDG.E.64 R2, desc[UR20][R2.64] ;  /* 0x0000001402027981 */ /* 0x001ee4000c1e1b00 */
[----:B---3--:R-:W-:-:S04]  /*0bf0*/  ISETP.NE.U32.AND P1, PT, R2, RZ, PT ;  /* 0x000000ff0200720c */ /* 0x008fc80003f25070 */
[----:B------:R-:W-:-:S13]  /*0c00*/  ISETP.NE.AND.EX P1, PT, R3, RZ, PT, P1 ;  /* 0x000000ff0300720c */ /* 0x000fda0003f25310 */
[----:B------:R-:W-:Y:S05]  /*0c10*/  @!P1 BRA `(.L_x_9) ;  /* 0x0000000000089947 */ /* 0x000fea0003800000 */
[----:B------:R0:W5:Y:S01]  /*0c20*/  LD.E R16, desc[UR20][R2.64] ;  /* 0x0000001402107980 */ /* 0x000162000c101900 */
[----:B------:R-:W-:Y:S05]  /*0c30*/  BRA `(.L_x_10) ;  /* 0x0000000000207947 */ /* 0x000fea0003800000 */
.L_x_9:
[----:B------:R-:W-:Y:S02]  /*0c40*/  ULDC.64 UR4, c[0x0][0x590] ;  /* 0x0001640000047ab9 */ /* 0x000fe40000000a00 */
[----:B------:R-:W-:-:S04]  /*0c50*/  ISETP.NE.U32.AND P1, PT, RZ, UR4, PT ;  /* 0x00000004ff007c0c */ /* 0x000fc8000bf25070 */
[----:B------:R-:W-:-:S13]  /*0c60*/  ISETP.NE.AND.EX P1, PT, RZ, UR5, PT, P1 ;  /* 0x00000005ff007c0c */ /* 0x000fda000bf25310 */
[----:B------:R-:W-:Y:S05]  /*0c70*/  @!P1 BRA `(.L_x_11) ;  /* 0x00000000000c9947 */ /* 0x000fea0003800000 */
[----:B------:R-:W3:Y:S02]  /*0c80*/  LDC.64 R16, c[0x0][0x590] ;  /* 0x00016400ff107b82 */ /* 0x000ee40000000a00 */
[----:B---3--:R3:W5:Y:S01]  /*0c90*/  LDG.E R16, desc[UR20][R16.64] ;  /* 0x0000001410107981 */ /* 0x008762000c1e1900 */
[----:B------:R-:W-:Y:S05]  /*0ca0*/  BRA `(.L_x_10) ;  /* 0x0000000000047947 */ /* 0x000fea0003800000 */
.L_x_11:
[----:B------:R-:W4:Y:S02]  /*0cb0*/  LDC R16, c[0x0][0x584] ;  /* 0x00016100ff107b82 */ /* 0x000f240000000800 */
.L_x_10:
[----:B------:R-:W1:Y:S01]  /*0cc0*/  LDC R0, c[0x0][0x65c] ;  /* 0x00019700ff007b82 */ /* 0x000e620000000800 */
[----:B------:R-:W-:Y:S01]  /*0cd0*/  ULDC UR8, c[0x0][0x28c] ;  /* 0x0000a30000087ab9 */ /* 0x000fe20000000800 */
[----:B------:R-:W-:Y:S01]  /*0ce0*/  ISETP.NE.AND P1, PT, R6, 0x2, PT ;  /* 0x000000020600780c */ /* 0x000fe20003f25270 */
[----:B------:R-:W-:Y:S01]  /*0cf0*/  UIADD3 UR8, UR8, 0x7f, URZ ;  /* 0x0000007f08087890 */ /* 0x000fe2000fffe03f */
[----:B------:R-:W-:Y:S01]  /*0d00*/  IMAD.U32 R4, RZ, RZ, UR13 ;  /* 0x0000000dff047e24 */ /* 0x000fe2000f8e00ff */
[----:B------:R-:W-:Y:S01]  /*0d10*/  UMOV UR5, URZ ;  /* 0x0000003f00057c82 */ /* 0x000fe20008000000 */
[----:B------:R-:W-:Y:S01]  /*0d20*/  UMOV UR4, URZ ;  /* 0x0000003f00047c82 */ /* 0x000fe20008000000 */
[----:B------:R-:W-:-:S04]  /*0d30*/  USHF.R.S32.HI UR9, URZ, 0x1f, UR8 ;  /* 0x0000001f3f097899 */ /* 0x000fc80008011408 */
[----:B------:R-:W-:Y:S01]  /*0d40*/  ULEA.HI UR9, UR9, UR8, URZ, 0x7 ;  /* 0x0000000809097291 */ /* 0x000fe2000f8f383f */
[----:B-1----:R-:W-:-:S13]  /*0d50*/  ISETP.NE.AND P4, PT, R0, 0x1, PT ;  /* 0x000000010000780c */ /* 0x002fda0003f85270 */
[----:B0-----:R-:W0:Y:S01]  /*0d60*/  @P4 LDC R3, c[0x0][0x10] ;  /* 0x00000400ff034b82 */ /* 0x001e220000000800 */
[----:B------:R-:W-:Y:S02]  /*0d70*/  @P4 IMAD.MOV.U32 R15, RZ, RZ, RZ ;  /* 0x000000ffff0f4224 */ /* 0x000fe400078e00ff */
[----:B------:R-:W-:-:S05]  /*0d80*/  @P4 IMAD.MOV.U32 R5, RZ, RZ, RZ ;  /* 0x000000ffff054224 */ /* 0x000fca00078e00ff */
[----:B------:R-:W1:Y:S01]  /*0d90*/  @!P4 LDC R9, c[0x0][0xc] ;  /* 0x00000300ff09cb82 */ /* 0x000e620000000800 */
[----:B------:R-:W-:Y:S01]  /*0da0*/  ULDC UR6, c[0x0][0xc] ;  /* 0x0000030000067ab9 */ /* 0x000fe20000000800 */
[----:B------:R-:W-:Y:S02]  /*0db0*/  ULDC UR7, c[0x0][0x10] ;  /* 0x0000040000077ab9 */ /* 0x000fe40000000800 */
[----:B------:R-:W-:-:S04]  /*0dc0*/  UIMAD.WIDE.U32 UR6, UR6, UR7, URZ ;  /* 0x00000007060672a5 */ /* 0x000fc8000f8e003f */
[----:B------:R-:W3:Y:S01]  /*0dd0*/  LDC R8, c[0x0][0x14] ;  /* 0x00000500ff087b82 */ /* 0x000ee20000000800 */
[----:B0-----:R-:W-:Y:S01]  /*0de0*/  @P4 IMAD.WIDE.U32 R2, R3, UR13, R14 ;  /* 0x0000000d03024c25 */ /* 0x001fe2000f8e000e */
[----:B------:R-:W-:-:S03]  /*0df0*/  USHF.R.S32.HI UR13, URZ, 0x7, UR9 ;  /* 0x000000073f0d7899 */ /* 0x000fc60008011409 */
[----:B------:R-:W-:Y:S02]  /*0e00*/  @P4 IMAD.IADD R3, R3, 0x1, R5 ;  /* 0x0000000103034824 */ /* 0x000fe400078e0205 */
[----:B------:R-:W-:Y:S02]  /*0e10*/  IMAD.MOV.U32 R5, RZ, RZ, RZ ;  /* 0x000000ffff057224 */ /* 0x000fe400078e00ff */
[----:B-1----:R-:W-:-:S04]  /*0e20*/  @!P4 IMAD.WIDE.U32 R4, R14, R9, R4 ;  /* 0x000000090e04c225 */ /* 0x002fc800078e0004 */
[----:B------:R-:W-:Y:S02]  /*0e30*/  @!P4 IMAD.MOV.U32 R2, RZ, RZ, R4 ;  /* 0x000000ffff02c224 */ /* 0x000fe400078e0004 */
[C---:B---3--:R-:W-:Y:S02]  /*0e40*/  IMAD R17, R8.reuse, UR7, RZ ;  /* 0x0000000708117c24 */ /* 0x048fe4000f8e02ff */
[----:B------:R-:W-:Y:S01]  /*0e50*/  IMAD.WIDE.U32 R8, R8, UR6, RZ ;  /* 0x0000000608087c25 */ /* 0x000fe2000f8e00ff */
[----:B------:R-:W-:-:S03]  /*0e60*/  ULDC.64 UR6, c[0x0][0x650] ;  /* 0x0001940000067ab9 */ /* 0x000fc60000000a00 */
[----:B------:R-:W-:Y:S02]  /*0e70*/  @!P4 IMAD.MOV.U32 R3, RZ, RZ, R5 ;  /* 0x000000ffff03c224 */ /* 0x000fe400078e0005 */
[----:B------:R-:W-:Y:S01]  /*0e80*/  IMAD.IADD R0, R9, 0x1, R17 ;  /* 0x0000000109007824 */ /* 0x000fe200078e0211 */
[----:B------:R-:W-:Y:S06]  /*0e90*/  @P1 BRA `(.L_x_12) ;  /* 0x0000000000241947 */ /* 0x000fec0003800000 */
[----:B------:R-:W-:Y:S01]  /*0ea0*/  USHF.R.U32.HI UR4, URZ, 0x1, UR13 ;  /* 0x000000013f047899 */ /* 0x000fe2000801160d */
[----:B------:R-:W-:Y:S01]  /*0eb0*/  IADD3 R2, P1, R2, R8, RZ ;  /* 0x0000000802027210 */ /* 0x000fe20007f3e0ff */
[----:B------:R-:W-:Y:S02]  /*0ec0*/  UISETP.GE.U32.AND UP0, UPT, UR13, 0xe, UPT ;  /* 0x0000000e0d00788c */ /* 0x000fe4000bf06070 */
[----:B------:R-:W-:Y:S02]  /*0ed0*/  UIMAD.WIDE.U32 UR4, UR4, -0x6db6db6d, URZ ;  /* 0x92492493040478a5 */ /* 0x000fe4000f8e003f */
[----:B------:R-:W-:Y:S02]  /*0ee0*/  IMAD.X R3, R0, 0x1, R3, P1 ;  /* 0x0000000100037824 */ /* 0x000fe400008e0603 */
[----:B------:R-:W-:-:S03]  /*0ef0*/  USHF.R.U32.HI UR5, URZ, 0x2, UR5 ;  /* 0x000000023f057899 */ /* 0x000fc60008011605 */
[----:B------:R-:W-:Y:S02]  /*0f00*/  UMOV UR4, URZ ;  /* 0x0000003f00047c82 */ /* 0x000fe40008000000 */
[----:B------:R-:W-:Y:S02]  /*0f10*/  @UP0 ULOP3.LUT UR4, UR5, 0x1, URZ, 0xc0, !UPT ;  /* 0x0000000105040892 */ /* 0x000fe4000f8ec03f */
[----:B------:R-:W-:-:S12]  /*0f20*/  UIMAD UR5, UR5, -0xe, UR13 ;  /* 0xfffffff2050578a4 */ /* 0x000fd8000f8e020d */
.L_x_12:
[----:B------:R-:W-:Y:S01]  /*0f30*/  ISETP.GE.U32.AND P1, PT, R2, UR6, PT ;  /* 0x0000000602007c0c */ /* 0x000fe2000bf26070 */
[----:B------:R-:W-:Y:S01]  /*0f40*/  IMAD.MOV.U32 R6, RZ, RZ, -0x1 ;  /* 0xffffffffff067424 */ /* 0x000fe200078e00ff */
[----:B------:R-:W-:Y:S01]  /*0f50*/  PRMT R17, RZ, 0x7610, R17 ;  /* 0x00007610ff117816 */ /* 0x000fe20000000011 */
[----:B------:R-:W-:Y:S01]  /*0f60*/  IMAD.MOV.U32 R4, RZ, RZ, -0x1 ;  /* 0xffffffffff047424 */ /* 0x000fe200078e00ff */
[----:B------:R-:W-:Y:S01]  /*0f70*/  ISETP.GE.U32.AND.EX P1, PT, R3, UR7, PT, P1 ;  /* 0x0000000703007c0c */ /* 0x000fe2000bf26110 */
[----:B------:R-:W-:-:S12]  /*0f80*/  IMAD.MOV.U32 R5, RZ, RZ, -0x1 ;  /* 0xffffffffff057424 */ /* 0x000fd800078e00ff */
[----:B------:R-:W-:Y:S05]  /*0f90*/  @P1 BRA `(.L_x_13) ;  /* 0x0000000400241947 */ /* 0x000fea0003800000 */
[----:B------:R-:W0:Y:S01]  /*0fa0*/  LDC.64 R28, c[0x0][0x628] ;  /* 0x00018a00ff1c7b82 */ /* 0x000e220000000a00 */
[----:B------:R-:W-:Y:S02]  /*0fb0*/  IMAD.MOV.U32 R4, RZ, RZ, R2 ;  /* 0x000000ffff047224 */ /* 0x000fe400078e0002 */
[----:B------:R-:W-:-:S05]  /*0fc0*/  IMAD.MOV.U32 R5, RZ, RZ, R3 ;  /* 0x000000ffff057224 */ /* 0x000fca00078e0003 */
[----:B------:R-:W1:Y:S08]  /*0fd0*/  LDC R6, c[0x0][0x630] ;  /* 0x00018c00ff067b82 */ /* 0x000e700000000800 */
[----:B------:R-:W3:Y:S01]  /*0fe0*/  LDC.64 R30, c[0x0][0x620] ;  /* 0x00018800ff1e7b82 */ /* 0x000ee20000000a00 */
[----:B0-----:R-:W-:-:S04]  /*0ff0*/  ISETP.NE.U32.AND P1, PT, R28, RZ, PT ;  /* 0x000000ff1c00720c */ /* 0x001fc80003f25070 */
[----:B------:R-:W-:-:S13]  /*1000*/  ISETP.NE.AND.EX P1, PT, R29, RZ, PT, P1 ;  /* 0x000000ff1d00720c */ /* 0x000fda0003f25310 */
[----:B-1-3--:R-:W-:Y:S05]  /*1010*/  @!P1 BRA `(.L_x_14) ;  /* 0x0000000000289947 */ /* 0x00afea0003800000 */
[----:B------:R-:W0:Y:S02]  /*1020*/  LDC R17, c[0x0][0x634] ;  /* 0x00018d00ff117b82 */ /* 0x000e240000000800 */
[----:B0-----:R-:W-:-:S05]  /*1030*/  IADD3 R17, P1, R2, R17, RZ ;  /* 0x0000001102117210 */ /* 0x001fca0007f3e0ff */
[----:B------:R-:W-:-:S04]  /*1040*/  IMAD.X R27, RZ, RZ, R3, P1 ;  /* 0x000000ffff1b7224 */ /* 0x000fc800008e0603 */
[----:B------:R-:W-:-:S04]  /*1050*/  IMAD.WIDE.U32 R4, R27, R28, RZ ;  /* 0x0000001c1b047225 */ /* 0x000fc800078e00ff */
[----:B------:R-:W-:-:S04]  /*1060*/  IMAD.WIDE.U32 R18, P1, R17, R29, R4 ;  /* 0x0000001d11127225 */ /* 0x000fc80007820004 */
[----:B------:R-:W-:-:S04]  /*1070*/  IMAD.WIDE.U32 R4, R17, R28, RZ ;  /* 0x0000001c11047225 */ /* 0x000fc800078e00ff */
[----:B------:R-:W-:Y:S01]  /*1080*/  IMAD.X R21, RZ, RZ, RZ, P1 ;  /* 0x000000ffff157224 */ /* 0x000fe200008e06ff */
[----:B------:R-:W-:Y:S01]  /*1090*/  IADD3 RZ, P1, R5, R18, RZ ;  /* 0x0000001205ff7210 */ /* 0x000fe20007f3e0ff */
[----:B------:R-:W-:-:S04]  /*10a0*/  IMAD.MOV.U32 R20, RZ, RZ, R19 ;  /* 0x000000ffff147224 */ /* 0x000fc800078e0013 */
[----:B------:R-:W-:-:S08]  /*10b0*/  IMAD.WIDE.U32.X R4, R27, R29, R20, P1 ;  /* 0x0000001d1b047225 */ /* 0x000fd000008e0414 */
.L_x_14:
[----:B------:R-:W0:Y:S01]  /*10c0*/  LDC.64 R32, c[0x0][0x640] ;  /* 0x00019000ff207b82 */ /* 0x000e220000000a00 */
[-CC-:B------:R-:W-:Y:S01]  /*10d0*/  SHF.R.U64 R37, R4, R6.reuse, R5.reuse ;  /* 0x0000000604257219 */ /* 0x180fe20000001205 */
[----:B------:R-:W-:Y:S01]  /*10e0*/  IMAD.MOV.U32 R35, RZ, RZ, 0x1 ;  /* 0x00000001ff237424 */ /* 0x000fe200078e00ff */
[----:B------:R-:W-:Y:S02]  /*10f0*/  SHF.R.U32.HI R4, RZ, R6, R5 ;  /* 0x00000006ff047219 */ /* 0x000fe40000011605 */
[----:B------:R-:W-:-:S03]  /*1100*/  IADD3 R17, P1, RZ, -R37, RZ ;  /* 0x80000025ff117210 */ /* 0x000fc60007f3e0ff */
[----:B------:R-:W1:Y:S02]  /*1110*/  LDC R18, c[0x0][0x618] ;  /* 0x00018600ff127b82 */ /* 0x000e640000000800 */
[----:B------:R-:W-:-:S04]  /*1120*/  IMAD.X R5, RZ, RZ, ~R4, P1 ;  /* 0x000000ffff057224 */ /* 0x000fc800008e0e04 */
[-C--:B------:R-:W-:Y:S02]  /*1130*/  IMAD R6, R5, R30.reuse, RZ ;  /* 0x0000001e05067224 */ /* 0x080fe400078e02ff */
[----:B------:R-:W3:Y:S01]  /*1140*/  LDC R19, c[0x0][0x608] ;  /* 0x00018200ff137b82 */ /* 0x000ee20000000800 */
[----:B------:R-:W-:-:S04]  /*1150*/  IMAD.WIDE.U32 R4, R17, R30, R2 ;  /* 0x0000001e11047225 */ /* 0x000fc800078e0002 */
[----:B------:R-:W-:-:S03]  /*1160*/  IMAD R17, R17, R31, R6 ;  /* 0x0000001f11117224 */ /* 0x000fc600078e0206 */
[----:B------:R-:W2:Y:S01]  /*1170*/  LDC R28, c[0x0][0x658] ;  /* 0x00019600ff1c7b82 */ /* 0x000ea20000000800 */
[----:B------:R-:W-:Y:S01]  /*1180*/  IMAD.IADD R5, R5, 0x1, R17 ;  /* 0x0000000105057824 */ /* 0x000fe200078e0211 */
[----:B0-----:R-:W-:Y:S01]  /*1190*/  ISETP.NE.U32.AND P1, PT, R32, RZ, PT ;  /* 0x000000ff2000720c */ /* 0x001fe20003f25070 */
[----:B------:R-:W-:-:S03]  /*11a0*/  IMAD.MOV.U32 R17, RZ, RZ, -0x1 ;  /* 0xffffffffff117424 */ /* 0x000fc600078e00ff */
[----:B------:R-:W-:Y:S02]  /*11b0*/  ISETP.NE.AND.EX P1, PT, R33, RZ, PT, P1 ;  /* 0x000000ff2100720c */ /* 0x000fe40003f25310 */
[----:B------:R-:W0:Y:S01]  /*11c0*/  LDC R31, c[0x0][0x600] ;  /* 0x00018000ff1f7b82 */ /* 0x000e220000000800 */
[-CC-:B-1----:R-:W-:Y:S02]  /*11d0*/  SHF.R.U64 R29, R4, R18.reuse, R5.reuse ;  /* 0x00000012041d7219 */ /* 0x182fe40000001205 */
[----:B------:R-:W-:-:S05]  /*11e0*/  SHF.R.U32.HI R4, RZ, R18, R5 ;  /* 0x00000012ff047219 */ /* 0x000fca0000011605 */
[----:B------:R-:W1:Y:S01]  /*11f0*/  LDC R30, c[0x0][0x648] ;  /* 0x00019200ff1e7b82 */ /* 0x000e620000000800 */
[-CC-:B---3--:R-:W-:Y:S02]  /*1200*/  SHF.R.U64 R39, R29, R19.reuse, R4.reuse ;  /* 0x000000131d277219 */ /* 0x188fe40000001204 */
[----:B------:R-:W-:-:S05]  /*1210*/  SHF.R.U32.HI R5, RZ, R19, R4 ;  /* 0x00000013ff057219 */ /* 0x000fca0000011604 */
[----:B------:R-:W3:Y:S01]  /*1220*/  LDC R34, c[0x0][0x638] ;  /* 0x00018e00ff227b82 */ /* 0x000ee20000000800 */
[-C--:B--2---:R-:W-:Y:S02]  /*1230*/  SHF.L.U32 R4, R17, R28.reuse, RZ ;  /* 0x0000001c11047219 */ /* 0x084fe400000006ff */
[--C-:B------:R-:W-:Y:S02]  /*1240*/  SHF.R.U64 R38, R39, R28, R5.reuse ;  /* 0x0000001c27267219 */ /* 0x100fe40000001205 */
[----:B------:R-:W-:Y:S02]  /*1250*/  LOP3.LUT R6, RZ, R4, RZ, 0x33, !PT ;  /* 0x00000004ff067212 */ /* 0x000fe400078e33ff */
[----:B------:R-:W-:Y:S01]  /*1260*/  SHF.R.U32.HI R5, RZ, R28, R5 ;  /* 0x0000001cff057219 */ /* 0x000fe20000011605 */
[----:B------:R-:W2:Y:S01]  /*1270*/  LDC R36, c[0x0][0x610] ;  /* 0x00018400ff247b82 */ /* 0x000ea20000000800 */
[----:B------:R-:W-:Y:S01]  /*1280*/  IMAD.MOV.U32 R4, RZ, RZ, R38 ;  /* 0x000000ffff047224 */ /* 0x000fe200078e0026 */
[----:B------:R-:W-:Y:S06]  /*1290*/  @!P1 BRA `(.L_x_15) ;  /* 0x0000000000289947 */ /* 0x000fec0003800000 */
[----:B------:R-:W4:Y:S02]  /*12a0*/  LDC R17, c[0x0][0x64c] ;  /* 0x00019300ff117b82 */ /* 0x000f240000000800 */
[----:B----4-:R-:W-:-:S05]  /*12b0*/  IADD3 R17, P1, R38, R17, RZ ;  /* 0x0000001126117210 */ /* 0x010fca0007f3e0ff */
        /* <DEDUP_REMOVED lines=8> */
.L_x_15:
[----:B-1----:R-:W-:Y:S01]  /*1340*/  SHF.R.U64 R15, R4, R30, R5 ;  /* 0x0000001e040f7219 */ /* 0x002fe20000001205 */
[----:B------:R-:W-:Y:S01]  /*1350*/  @P4 IMAD R24, R25, R26, R14 ;  /* 0x0000001a19184224 */ /* 0x000fe200078e020e */
[----:B------:R-:W-:Y:S01]  /*1360*/  LOP3.LUT R5, R39, R6, RZ, 0xc0, !PT ;  /* 0x0000000627057212 */ /* 0x000fe200078ec0ff */
[----:B0-----:R-:W-:Y:S01]  /*1370*/  VIADD R6, R31, 0xffffffff ;  /* 0xffffffff1f067836 */ /* 0x001fe20000000000 */
[----:B------:R-:W-:Y:S01]  /*1380*/  SHF.L.U32 R4, R35, R28, RZ ;  /* 0x0000001c23047219 */ /* 0x000fe200000006ff */
[----:B------:R-:W-:-:S03]  /*1390*/  IMAD.MOV R17, RZ, RZ, -R15 ;  /* 0x000000ffff117224 */ /* 0x000fc600078e0a0f */
[----:B------:R-:W-:Y:S01]  /*13a0*/  LOP3.LUT R29, R29, R6, RZ, 0xc0, !PT ;  /* 0x000000061d1d7212 */ /* 0x000fe200078ec0ff */
[----:B------:R-:W-:Y:S02]  /*13b0*/  IMAD R5, R4, R15, R5 ;  /* 0x0000000f04057224 */ /* 0x000fe400078e0205 */
[----:B---3--:R-:W-:Y:S02]  /*13c0*/  IMAD R4, R17, R34, R38 ;  /* 0x0000002211047224 */ /* 0x008fe400078e0226 */
[----:B--2---:R-:W-:Y:S02]  /*13d0*/  IMAD R6, R5, R36, R24 ;  /* 0x0000002405067224 */ /* 0x004fe400078e0218 */
[----:B------:R-:W-:Y:S02]  /*13e0*/  IMAD R5, R4, R31, R29 ;  /* 0x0000001f04057224 */ /* 0x000fe400078e021d */
[----:B------:R-:W-:-:S03]  /*13f0*/  IMAD.MOV.U32 R17, RZ, RZ, 0x1 ;  /* 0x00000001ff117424 */ /* 0x000fc600078e00ff */
[----:B------:R-:W-:Y:S02]  /*1400*/  SEL R4, R5, R6, !P4 ;  /* 0x0000000605047207 */ /* 0x000fe40006000000 */
[----:B------:R-:W-:Y:S01]  /*1410*/  SEL R6, R6, R5, !P4 ;  /* 0x0000000506067207 */ /* 0x000fe20006000000 */
[----:B------:R-:W-:-:S07]  /*1420*/  IMAD.MOV.U32 R5, RZ, RZ, R37 ;  /* 0x000000ffff057224 */ /* 0x000fce00078e0025 */
.L_x_13:
[----:B------:R-:W-:Y:S05]  /*1430*/  @!P3 BRA `(.L_x_16) ;  /* 0x00000000000cb947 */ /* 0x000fea0003800000 */
[----:B------:R-:W-:Y:S01]  /*1440*/  UCGABAR_WAIT ;  /* 0x0000000000007dc7 */ /* 0x000fe20008000000 */
[----:B------:R-:W-:Y:S01]  /*1450*/  CCTL.IVALL ;  /* 0x00000000ff00798f */ /* 0x000fe20002000000 */
[----:B------:R-:W-:Y:S05]  /*1460*/  BRA `(.L_x_17) ;  /* 0x0000000000047947 */ /* 0x000fea0003800000 */
.L_x_16:
[----:B------:R-:W-:Y:S06]  /*1470*/  BAR.SYNC.DEFER_BLOCKING 0x0 ;  /* 0x0000000000007b1d */ /* 0x000fec0000010000 */
.L_x_17:
[----:B------:R-:W-:Y:S05]  /*1480*/  @!P2 BRA `(.L_x_18) ;  /* 0x00000044005ca947 */ /* 0x000fea0003800000 */
[----:B------:R-:W-:-:S13]  /*1490*/  ISETP.GT.U32.AND P1, PT, R40, 0x1, PT ;  /* 0x000000012800780c */ /* 0x000fda0003f24070 */
[----:B------:R-:W-:Y:S05]  /*14a0*/  @P1 EXIT ;  /* 0x000000000000194d */ /* 0x000fea0003800000 */
.L_x_19:
[----:B------:R-:W-:-:S08]  /*14b0*/  NOP ;  /* 0x0000000000007918 */ /* 0x000fd00000000000 */
[----:B------:R-:W0:Y:S02]  /*14c0*/  USETMAXREG.TRY_ALLOC.CTAPOOL UP0, 0xe8 ;  /* 0x000000e8000079c8 */ /* 0x000e240008000600 */
[----:B0-----:R-:W-:-:S13]  /*14d0*/  PLOP3.LUT P1, PT, PT, PT, UP0, 0x80, 0x0 ;  /* 0x000000000000781c */ /* 0x001fda0003f2f008 */
[----:B------:R-:W-:Y:S05]  /*14e0*/  @!P1 BRA `(.L_x_19) ;  /* 0xfffffffc00f09947 */ /* 0x000fea000383ffff */
[----:B------:R-:W-:-:S13]  /*14f0*/  LOP3.LUT P1, RZ, R17, 0xff, RZ, 0xc0, !PT ;  /* 0x000000ff11ff7812 */ /* 0x000fda000782c0ff */
[----:B------:R-:W-:Y:S05]  /*1500*/  @!P1 EXIT ;  /* 0x000000000000994d */ /* 0x000fea0003800000 */
[----:B------:R-:W0:Y:S01]  /*1510*/  S2UR UR6, SR_CgaCtaId ;  /* 0x00000000000679c3 */ /* 0x000e220000008800 */
[CC--:B------:R-:W-:Y:S01]  /*1520*/  LEA.HI R11, R23.reuse, R10.reuse, RZ, 0x2 ;  /* 0x0000000a170b7211 */ /* 0x0c0fe200078f10ff */
[----:B------:R-:W-:Y:S01]  /*1530*/  UIADD3 UR7, UR11, -0x1, URZ ;  /* 0xffffffff0b077890 */ /* 0x000fe2000fffe03f */
[----:B------:R-:W-:Y:S01]  /*1540*/  LEA.HI R23, R23, R10, RZ, 0x5 ;  /* 0x0000000a17177211 */ /* 0x000fe200078f28ff */
[----:B------:R-:W-:Y:S01]  /*1550*/  UMOV UR9, 0x400 ;  /* 0x0000040000097882 */ /* 0x000fe20000000000 */
[--C-:B------:R-:W-:Y:S01]  /*1560*/  SHF.R.S32.HI R14, RZ, 0x2, R11.reuse ;  /* 0x00000002ff0e7819 */ /* 0x100fe2000001140b */
[----:B------:R-:W-:Y:S01]  /*1570*/  UISETP.LT.AND UP0, UPT, UR13, 0x1, UPT ;  /* 0x000000010d00788c */ /* 0x000fe2000bf01270 */
[----:B------:R-:W-:Y:S01]  /*1580*/  SHF.R.S32.HI R15, RZ, 0x1f, R11 ;  /* 0x0000001fff0f7819 */ /* 0x000fe2000001140b */
[----:B------:R-:W-:Y:S01]  /*1590*/  USHF.L.U32 UR22, UR13, 0x1, URZ ;  /* 0x000000010d167899 */ /* 0x000fe2000800063f */
[----:B------:R-:W-:Y:S01]  /*15a0*/  SHF.R.S32.HI R23, RZ, 0x5, R23 ;  /* 0x00000005ff177819 */ /* 0x000fe20000011417 */
[----:B------:R-:W-:Y:S01]  /*15b0*/  USEL UR10, UR13, 0x1, UP0 ;  /* 0x000000010d0a7887 */ /* 0x000fe20008000000 */
[----:B------:R-:W-:Y:S01]  /*15c0*/  LEA.HI R15, R15, R14, RZ, 0x3 ;  /* 0x0000000e0f0f7211 */ /* 0x000fe200078f18ff */
[----:B------:R-:W-:Y:S01]  /*15d0*/  UISETP.NE.AND UP0, UPT, UR7, URZ, UPT ;  /* 0x0000003f0700728c */ /* 0x000fe2000bf05270 */
[----:B------:R-:W-:Y:S01]  /*15e0*/  LOP3.LUT R17, R11, 0xfffffffc, RZ, 0xc0, !PT ;  /* 0xfffffffc0b117812 */ /* 0x000fe200078ec0ff */
[----:B------:R-:W-:Y:S01]  /*15f0*/  UIADD3 UR10, -UR10, UR13, URZ ;  /* 0x0000000d0a0a7290 */ /* 0x000fe2000fffe13f */
[----:B------:R-:W-:Y:S01]  /*1600*/  LOP3.LUT R15, R15, 0xfffffff8, RZ, 0xc0, !PT ;  /* 0xfffffff80f0f7812 */ /* 0x000fe200078ec0ff */
[----:B------:R-:W-:Y:S01]  /*1610*/  USEL UR16, URZ, 0x1, UP0 ;  /* 0x000000013f107887 */ /* 0x000fe20008000000 */
[----:B------:R-:W-:Y:S01]  /*1620*/  LOP3.LUT R87, R7, 0x1, RZ, 0xfc, !PT ;  /* 0x0000000107577812 */ /* 0x000fe200078efcff */
[----:B------:R-:W-:-:S02]  /*1630*/  IMAD.IADD R17, R10, 0x1, -R17 ;  /* 0x000000010a117824 */ /* 0x000fc400078e0a11 */
[----:B------:R-:W-:Y:S02]  /*1640*/  IMAD.IADD R14, R14, 0x1, -R15 ;  /* 0x000000010e0e7824 */ /* 0x000fe400078e0a0f */
[----:B------:R-:W-:Y:S01]  /*1650*/  IMAD.U32 R88, RZ, RZ, UR16 ;  /* 0x00000010ff587e24 */ /* 0x000fe2000f8e00ff */
[----:B0-----:R-:W-:Y:S02]  /*1660*/  ULEA UR9, UR6, UR9, 0x18 ;  /* 0x0000000906097291 */ /* 0x001fe4000f8ec03f */
[--C-:B------:R-:W-:Y:S01]  /*1670*/  SHF.R.S32.HI R15, RZ, 0x1f, R14.reuse ;  /* 0x0000001fff0f7819 */ /* 0x100fe2000001140e */
[----:B------:R-:W-:Y:S01]  /*1680*/  USHF.L.U32 UR6, UR7, 0x3, URZ ;  /* 0x0000000307067899 */ /* 0x000fe2000800063f */
[C-C-:B------:R-:W-:Y:S01]  /*1690*/  IMAD R20, R23.reuse, -0x10, -R14.reuse ;  /* 0xfffffff017147824 */ /* 0x140fe200078e0a0e */
[----:B------:R-:W-:Y:S02]  /*16a0*/  UIADD3 UR7, UR9, 0x200, URZ ;  /* 0x0000020009077890 */ /* 0x000fe4000fffe03f */
[----:B------:R-:W-:Y:S01]  /*16b0*/  ULOP3.LUT UR6, UR6, 0x8, URZ, 0xc0, !UPT ;  /* 0x0000000806067892 */ /* 0x000fe2000f8ec03f */
[----:B------:R-:W-:Y:S01]  /*16c0*/  IMAD.WIDE R10, R23, 0x10, R14 ;  /* 0x00000010170a7825 */ /* 0x000fe200078e020e */
[----:B------:R-:W-:-:S02]  /*16d0*/  UIADD3 UR8, UR9, 0x1c200, URZ ;  /* 0x0001c20009087890 */ /* 0x000fc4000fffe03f */
[----:B------:R-:W-:Y:S02]  /*16e0*/  USHF.R.U32.HI UR7, URZ, 0x4, UR7 ;  /* 0x000000043f077899 */ /* 0x000fe40008011607 */
[----:B------:R-:W-:Y:S02]  /*16f0*/  USHF.R.U32.HI UR8, URZ, 0x4, UR8 ;  /* 0x000000043f087899 */ /* 0x000fe40008011608 */
[----:B------:R-:W-:Y:S02]  /*1700*/  ULOP3.LUT UR24, UR6, 0x8, URZ, 0x3c, !UPT ;  /* 0x0000000806187892 */ /* 0x000fe4000f8e3c3f */
[----:B------:R-:W-:Y:S02]  /*1710*/  ULOP3.LUT UR12, UR6, 0x18, URZ, 0x3c, !UPT ;  /* 0x00000018060c7892 */ /* 0x000fe4000f8e3c3f */
[----:B------:R-:W-:Y:S01]  /*1720*/  UIADD3 UR23, UR9, 0xf0, URZ ;  /* 0x000000f009177890 */ /* 0x000fe2000fffe03f */
[----:B------:R-:W-:Y:S01]  /*1730*/  ULDC UR6, c[0x0][0x284] ;  /* 0x0000a10000067ab9 */ /* 0x000fe20000000800 */
[----:B------:R-:W-:Y:S01]  /*1740*/  ULOP3.LUT UR7, UR7, 0x3fff, URZ, 0xc0, !UPT ;  /* 0x00003fff07077892 */ /* 0x000fe2000f8ec03f */
[----:B------:R-:W-:Y:S01]  /*1750*/  VIADD R20, R20, UR6 ;  /* 0x0000000614147c36 */ /* 0x000fe20008000000 */
[----:B------:R-:W-:-:S02]  /*1760*/  ULOP3.LUT UR8, UR8, 0x3fff, URZ, 0xc0, !UPT ;  /* 0x00003fff08087892 */ /* 0x000fc4000f8ec03f */
[----:B------:R-:W-:Y:S02]  /*1770*/  ULEA UR11, UR11, UR23, 0x3 ;  /* 0x000000170b0b7291 */ /* 0x000fe4000f8e183f */
[----:B------:R-:W-:Y:S02]  /*1780*/  ULOP3.LUT UR14, UR7, 0x10000, URZ, 0xfc, !UPT ;  /* 0x00010000070e7892 */ /* 0x000fe4000f8efc3f */
[----:B------:R-:W-:-:S12]  /*1790*/  ULOP3.LUT UR15, UR8, 0x10000, URZ, 0xfc, !UPT ;  /* 0x00010000080f7892 */ /* 0x000fd8000f8efc3f */
.L_x_112:
[----:B------:R-:W-:Y:S01]  /*17a0*/  SHF.L.U32 R14, R88, 0x1f, RZ ;  /* 0x0000001f580e7819 */ /* 0x000fe200000006ff */
[----:B------:R-:W0:Y:S01]  /*17b0*/  LDC R15, c[0x0][0x28c] ;  /* 0x0000a300ff0f7b82 */ /* 0x000e220000000800 */
[----:B------:R-:W-:Y:S01]  /*17c0*/  UMOV UR6, URZ ;  /* 0x0000003f00067c82 */ /* 0x000fe20008000000 */
[----:B------:R-:W-:Y:S01]  /*17d0*/  UMOV UR25, UR5 ;  /* 0x0000000500197c82 */ /* 0x000fe20008000000 */
[----:B------:R-:W1:Y:S01]  /*17e0*/  SYNCS.PHASECHK.TRANS64.TRYWAIT P1, [UR11+-0x8], R14 ;  /* 0xfffff80eff0075a7 */ /* 0x000e62000802014b */
[----:B0-----:R-:W-:Y:S01]  /*17f0*/  ISETP.GE.AND P2, PT, R15, 0x1, PT ;  /* 0x000000010f00780c */ /* 0x001fe20003f46270 */
[----:B-1-34-:R-:W-:-:S12]  /*1800*/  @!P1 BRA `(.L_x_20) ;  /* 0x0000005400e09947 */ /* 0x01afd80003800000 */
.L_x_144:
[----:B------:R-:W-:Y:S01]  /*1810*/  UMOV UR7, URZ ;  /* 0x0000003f00077c82 */ /* 0x000fe20008000000 */
[----:B------:R-:W-:Y:S01]  /*1820*/  UMOV UR8, URZ ;  /* 0x0000003f00087c82 */ /* 0x000fe20008000000 */
[----:B------:R-:W-:Y:S01]  /*1830*/  CS2R R56, SRZ ;  /* 0x0000000000387805 */ /* 0x000fe2000001ff00 */
[----:B------:R-:W-:Y:S01]  /*1840*/  IMAD.MOV.U32 R21, RZ, RZ, RZ ;  /* 0x000000ffff157224 */ /* 0x000fe200078e00ff */
[----:B------:R-:W-:Y:S02]  /*1850*/  CS2R R58, SRZ ;  /* 0x00000000003a7805 */ /* 0x000fe4000001ff00 */
[----:B------:R-:W-:Y:S02]  /*1860*/  CS2R R60, SRZ ;  /* 0x00000000003c7805 */ /* 0x000fe4000001ff00 */
[----:B------:R-:W-:Y:S02]  /*1870*/  CS2R R62, SRZ ;  /* 0x00000000003e7805 */ /* 0x000fe4000001ff00 */
[----:B------:R-:W-:-:S02]  /*1880*/  CS2R R64, SRZ ;  /* 0x0000000000407805 */ /* 0x000fc4000001ff00 */
[----:B------:R-:W-:Y:S02]  /*1890*/  CS2R R66, SRZ ;  /* 0x0000000000427805 */ /* 0x000fe4000001ff00 */
[----:B------:R-:W-:Y:S02]  /*18a0*/  CS2R R68, SRZ ;  /* 0x0000000000447805 */ /* 0x000fe4000001ff00 */
[----:B------:R-:W-:Y:S02]  /*18b0*/  CS2R R70, SRZ ;  /* 0x0000000000467805 */ /* 0x000fe4000001ff00 */
[----:B------:R-:W-:Y:S02]  /*18c0*/  CS2R R72, SRZ ;  /* 0x0000000000487805 */ /* 0x000fe4000001ff00 */
[----:B------:R-:W-:Y:S02]  /*18d0*/  CS2R R74, SRZ ;  /* 0x00000000004a7805 */ /* 0x000fe4000001ff00 */
[----:B------:R-:W-:-:S02]  /*18e0*/  CS2R R76, SRZ ;  /* 0x00000000004c7805 */ /* 0x000fc4000001ff00 */
[----:B------:R-:W-:Y:S02]  /*18f0*/  CS2R R78, SRZ ;  /* 0x00000000004e7805 */ /* 0x000fe4000001ff00 */
[----:B------:R-:W-:Y:S02]  /*1900*/  CS2R R80, SRZ ;  /* 0x0000000000507805 */ /* 0x000fe4000001ff00 */
[----:B------:R-:W-:Y:S02]  /*1910*/  CS2R R82, SRZ ;  /* 0x0000000000527805 */ /* 0x000fe4000001ff00 */
[----:B------:R-:W-:Y:S01]  /*1920*/  CS2R R84, SRZ ;  /* 0x0000000000547805 */ /* 0x000fe2000001ff00 */
[----:B------:R-:W-:Y:S01]  /*1930*/  IMAD.MOV.U32 R86, RZ, RZ, RZ ;  /* 0x000000ffff567224 */ /* 0x000fe200078e00ff */
[----:B------:R-:W-:Y:S01]  /*1940*/  CS2R R24, SRZ ;  /* 0x0000000000187805 */ /* 0x000fe2000001ff00 */
[----:B------:R-:W-:Y:S01]  /*1950*/  IMAD.U32 R22, RZ, RZ, UR4 ;  /* 0x00000004ff167e24 */ /* 0x000fe2000f8e00ff */
        /* <DEDUP_REMOVED lines=14> */
[----:B------:R-:W-:Y:S01]  /*1a40*/  CS2R R54, SRZ ;  /* 0x0000000000367805 */ /* 0x000fe2000001ff00 */
[----:B------:R-:W-:Y:S06]  /*1a50*/  @!P2 BRA `(.L_x_21) ;  /* 0x00000004008ca947 */ /* 0x000fec0003800000 */
[----:B------:R-:W-:-:S13]  /*1a60*/  ISETP.NE.AND P2, PT, R87, 0x3, PT ;  /* 0x000000035700780c */ /* 0x000fda0003f45270 */
[----:B------:R-:W-:Y:S05]  /*1a70*/  @!P2 BRA `(.L_x_22) ;  /* 0x000000000004a947 */ /* 0x000fea0003800000 */
[----:B------:R-:W-:Y:S01]  /*1a80*/  BPT.TRAP 0x1 ;  /* 0x000000040000795c */ /* 0x000fe20000300000 */
.L_x_22:
[----:B------:R-:W-:Y:S01]  /*1a90*/  ULEA UR6, UR5, UR9, 0x3 ;  /* 0x0000000905067291 */ /* 0x000fe2000f8e183f */
[----:B0-----:R-:W-:-:S05]  /*1aa0*/  IMAD.U32 R14, RZ, RZ, UR4 ;  /* 0x00000004ff0e7e24 */ /* 0x001fca000f8e00ff */
[----:B------:R-:W-:-:S04]  /*1ab0*/  SHF.L.U32 R14, R14, 0x1f, RZ ;  /* 0x0000001f0e0e7819 */ /* 0x000fc800000006ff */
[----:B------:R0:W1:Y:S01]  /*1ac0*/  SYNCS.PHASECHK.TRANS64.TRYWAIT P1, [UR6], R14 ;  /* 0x0000000eff0075a7 */ /* 0x0000620008020146 */
[----:B------:R-:W-:Y:S05]  /*1ad0*/  @!P2 BRA `(.L_x_23) ;  /* 0x000000000004a947 */ /* 0x000fea0003800000 */
[----:B------:R-:W-:Y:S01]  /*1ae0*/  BPT.TRAP 0x1 ;  /* 0x000000040000795c */ /* 0x000fe20000300000 */
.L_x_23:
[----:B-1----:R-:W-:Y:S05]  /*1af0*/  @P1 BRA `(.L_x_24) ;  /* 0x0000000000081947 */ /* 0x002fea0003800000 */
[----:B------:R-:W1:Y:S02]  /*1b00*/  SYNCS.PHASECHK.TRANS64.TRYWAIT P1, [UR6], R14 ;  /* 0x0000000eff0075a7 */ /* 0x000e640008020146 */
[----:B-1----:R-:W-:Y:S05]  /*1b10*/  @!P1 BRA `(.L_x_25) ;  /* 0x0000005400349947 */ /* 0x002fea0003800000 */
.L_x_24:
[----:B------:R-:W-:Y:S01]  /*1b20*/  ULEA UR6, UR5, UR14, 0x9 ;  /* 0x0000000e05067291 */ /* 0x000fe2000f8e483f */
[----:B------:R-:W-:Y:S01]  /*1b30*/  WARPGROUP.ARRIVE ;  /* 0x00000000000079c5 */ /* 0x000fe20000000000 */
[----:B------:R-:W-:Y:S01]  /*1b40*/  ULEA UR7, UR5, UR15, 0x9 ;  /* 0x0000000f05077291 */ /* 0x000fe2000f8e483f */
[----:B------:R-:W-:Y:S01]  /*1b50*/  CS2R R56, SRZ ;  /* 0x0000000000387805 */ /* 0x000fe2000001ff00 */
[----:B------:R-:W-:Y:S01]  /*1b60*/  UMOV UR17, 0x40000040 ;  /* 0x4000004000117882 */ /* 0x000fe20000000000 */
[----:B------:R-:W-:Y:S01]  /*1b70*/  UMOV UR19, 0x40000040 ;  /* 0x4000004000137882 */ /* 0x000fe20000000000 */
[----:B------:R-:W-:Y:S01]  /*1b80*/  IMAD.MOV.U32 R21, RZ, RZ, RZ ;  /* 0x000000ffff157224 */ /* 0x000fe200078e00ff */
[----:B------:R-:W-:Y:S01]  /*1b90*/  UMOV UR16, UR6 ;  /* 0x0000000600107c82 */ /* 0x000fe20008000000 */
[----:B------:R-:W-:Y:S01]  /*1ba0*/  CS2R R58, SRZ ;  /* 0x00000000003a7805 */ /* 0x000fe2000001ff00 */
[----:B------:R-:W-:Y:S01]  /*1bb0*/  UMOV UR18, UR7 ;  /* 0x0000000700127c82 */ /* 0x000fe20008000000 */
[----:B------:R-:W-:Y:S01]  /*1bc0*/  CS2R R60, SRZ ;  /* 0x00000000003c7805 */ /* 0x000fe2000001ff00 */
[----:B------:R-:W-:Y:S01]  /*1bd0*/  QGMMA.64x64x32.F32.E5M2.E5M2 R24, gdesc[UR16], RZ, !UPT ;  /* 0x00e00000101879f3 */ /* 0x000fe2000c7038ff */
[----:B------:R-:W-:Y:S01]  /*1be0*/  UIADD3 UR16, UR6, 0x2, URZ ;  /* 0x0000000206107890 */ /* 0x000fe2000fffe03f */
[----:B------:R-:W-:Y:S01]  /*1bf0*/  CS2R R62, SRZ ;  /* 0x00000000003e7805 */ /* 0x000fe2000001ff00 */
[----:B------:R-:W-:Y:S01]  /*1c00*/  UIADD3 UR18, UR7, 0x2, URZ ;  /* 0x0000000207127890 */ /* 0x000fe2000fffe03f */
[----:B------:R-:W-:Y:S01]  /*1c10*/  CS2R R64, SRZ ;  /* 0x0000000000407805 */ /* 0x000fe2000001ff00 */
[----:B------:R-:W-:Y:S01]  /*1c20*/  UMOV UR17, 0x40000040 ;  /* 0x4000004000117882 */ /* 0x000fe20000000000 */
[----:B------:R-:W-:Y:S01]  /*1c30*/  UMOV UR19, 0x40000040 ;  /* 0x4000004000137882 */ /* 0x000fe20000000000 */
        /* <DEDUP_REMOVED lines=9> */
[----:B------:R-:W-:Y:S01]  /*1cd0*/  CS2R R84, SRZ ;  /* 0x0000000000547805 */ /* 0x000fe2000001ff00 */
[----:B------:R-:W-:Y:S01]  /*1ce0*/  IMAD.MOV.U32 R86, RZ, RZ, RZ ;  /* 0x000000ffff567224 */ /* 0x000fe200078e00ff */
[----:B------:R-:W-:Y:S01]  /*1cf0*/  QGMMA.64x64x32.F32.E5M2.E5M2 R24, gdesc[UR16], R24 ;  /* 0x00e00000101879f3 */ /* 0x000fe20008703818 */
[----:B------:R-:W-:Y:S02]  /*1d00*/  UIADD3 UR16, UR6, 0x4, URZ ;  /* 0x0000000406107890 */ /* 0x000fe4000fffe03f */
[----:B------:R-:W-:Y:S01]  /*1d10*/  UIADD3 UR18, UR7, 0x4, URZ ;  /* 0x0000000407127890 */ /* 0x000fe2000fffe03f */
[----:B------:R-:W-:Y:S01]  /*1d20*/  UMOV UR17, 0x40000040 ;  /* 0x4000004000117882 */ /* 0x000fe20000000000 */
[----:B------:R-:W-:-:S07]  /*1d30*/  UMOV UR19, 0x40000040 ;  /* 0x4000004000137882 */ /* 0x000fce0000000000 */
[----:B------:R-:W-:Y:S01]  /*1d40*/  QGMMA.64x64x32.F32.E5M2.E5M2 R24, gdesc[UR16], R24 ;  /* 0x00e00000101879f3 */ /* 0x000fe20008703818 */
[----:B------:R-:W-:Y:S02]  /*1d50*/  UIADD3 UR18, UR7, 0x6, URZ ;  /* 0x0000000607127890 */ /* 0x000fe4000fffe03f */
[----:B------:R-:W-:Y:S01]  /*1d60*/  UIADD3 UR16, UR6, 0x6, URZ ;  /* 0x0000000606107890 */ /* 0x000fe2000fffe03f */
[----:B------:R-:W-:Y:S01]  /*1d70*/  ULDC UR7, c[0x0][0x50c] ;  /* 0x0001430000077ab9 */ /* 0x000fe20000000800 */
[----:B------:R-:W-:Y:S01]  /*1d80*/  UMOV UR17, 0x40000040 ;  /* 0x4000004000117882 */ /* 0x000fe20000000000 */
[----:B------:R-:W-:Y:S01]  /*1d90*/  UISETP.NE.AND UP0, UPT, UR7, 0x4, UPT ;  /* 0x000000040700788c */ /* 0x000fe2000bf05270 */
[----:B------:R-:W-:Y:S01]  /*1da0*/  UMOV UR19, 0x40000040 ;  /* 0x4000004000137882 */ /* 0x000fe20000000000 */
[----:B------:R-:W-:Y:S02]  /*1db0*/  UMOV UR6, 0x4 ;  /* 0x0000000400067882 */ /* 0x000fe40000000000 */
[----:B------:R-:W-:-:S06]  /*1dc0*/  USEL UR7, URZ, 0x1, UP0 ;  /* 0x000000013f077887 */ /* 0x000fcc0008000000 */
[----:B------:R-:W-:Y:S01]  /*1dd0*/  ISETP.NE.AND P1, PT, RZ, UR7, PT ;  /* 0x00000007ff007c0c */ /* 0x000fe2000bf25270 */
[----:B------:R-:W-:-:S12]  /*1de0*/  QGMMA.64x64x32.F32.E5M2.E5M2 R24, gdesc[UR16], R24, gsb0 ;  /* 0x00e00000101879f3 */ /* 0x000fd80008003818 */
[----:B------:R-:W-:Y:S05]  /*1df0*/  @!P1 BRA `(.L_x_26) ;  /* 0x0000000000889947 */ /* 0x000fea0003800000 */
[----:B------:R-:W-:Y:S02]  /*1e00*/  WARPGROUP.DEPBAR.LE gsb0, 0x0 ;  /* 0x00008000000079c5 */ /* 0x000fe40000010000 */
[----:B------:R-:W-:-:S01]  /*1e10*/  FADD R85, RZ, R24 ;  /* 0x00000018ff557221 */ /* 0x000fc20000000000 */
[----:B------:R-:W-:Y:S01]  /*1e20*/  FADD R86, RZ, R25 ;  /* 0x00000019ff567221 */ /* 0x000fe20000000000 */
        /* <DEDUP_REMOVED lines=30> */
[----:B------:R-:W-:-:S06]  /*2010*/  UMOV UR6, URZ ;  /* 0x0000003f00067c82 */ /* 0x000fcc0008000000 */
.L_x_26:
[----:B------:R-:W-:-:S04]  /*2020*/  UIADD3 UR25, UR5, 0x1, URZ ;  /* 0x0000000105197890 */ /* 0x000fc8000fffe03f */
[----:B------:R-:W-:-:S04]  /*2030*/  UISETP.NE.AND UP0, UPT, UR25, 0xe, UPT ;  /* 0x0000000e1900788c */ /* 0x000fc8000bf05270 */
[----:B------:R-:W-:Y:S02]  /*2040*/  USEL UR8, URZ, 0x1, UP0 ;  /* 0x000000013f087887 */ /* 0x000fe40008000000 */
[----:B------:R-:W-:Y:S02]  /*2050*/  USEL UR25, UR25, URZ, UP0 ;  /* 0x0000003f19197287 */ /* 0x000fe40008000000 */
[----:B------:R-:W-:-:S06]  /*2060*/  ULOP3.LUT UR8, UR4, UR8, URZ, 0x3c, !UPT ;  /* 0x0000000804087292 */ /* 0x000fcc000f8e3c3f */
[----:B------:R-:W-:Y:S01]  /*2070*/  IMAD.U32 R22, RZ, RZ, UR8 ;  /* 0x00000008ff167e24 */ /* 0x000fe2000f8e00ff */
[----:B------:R-:W-:-:S06]  /*2080*/  UMOV UR8, 0x1 ;  /* 0x0000000100087882 */ /* 0x000fcc0000000000 */
.L_x_21:
[----:B------:R-:W-:-:S06]  /*2090*/  UISETP.GE.AND UP0, UPT, UR10, 0x1, UPT ;  /* 0x000000010a00788c */ /* 0x000fcc000bf06270 */
[----:B------:R-:W-:-:S13]  /*20a0*/  PLOP3.LUT P1, PT, PT, PT, UP0, 0x80, 0x0 ;  /* 0x000000000000781c */ /* 0x000fda0003f2f008 */
[----:B------:R-:W-:Y:S05]  /*20b0*/  @!P1 BRA `(.L_x_27) ;  /* 0x0000000400949947 */ /* 0x000fea0003800000 */
[----:B01----:R-:W-:Y:S01]  /*20c0*/  IMAD.U32 R14, RZ, RZ, UR10 ;  /* 0x0000000aff0e7e24 */ /* 0x003fe2000f8e00ff */
[----:B------:R-:W-:Y:S01]  /*20d0*/  ULDC UR26, c[0x0][0x50c] ;  /* 0x00014300001a7ab9 */ /* 0x000fe20000000800 */
[----:B------:R-:W-:-:S07]  /*20e0*/  IMAD.U32 R15, RZ, RZ, UR5 ;  /* 0x00000005ff0f7e24 */ /* 0x000fce000f8e00ff */
.L_x_35:
[----:B------:R-:W-:-:S13]  /*20f0*/  ISETP.NE.AND P2, PT, R87, 0x3, PT ;  /* 0x000000035700780c */ /* 0x000fda0003f45270 */
[----:B0-----:R-:W-:Y:S05]  /*2100*/  @!P2 BRA `(.L_x_28) ;  /* 0x000000000004a947 */ /* 0x001fea0003800000 */
[----:B------:R-:W-:Y:S01]  /*2110*/  BPT.TRAP 0x1 ;  /* 0x000000040000795c */ /* 0x000fe20000300000 */
.L_x_28:
[----:B------:R-:W-:Y:S01]  /*2120*/  ULEA UR16, UR25, UR9, 0x3 ;  /* 0x0000000919107291 */ /* 0x000fe2000f8e183f */
[----:B------:R-:W-:-:S08]  /*2130*/  SHF.L.U32 R18, R22, 0x1f, RZ ;  /* 0x0000001f16127819 */ /* 0x000fd000000006ff */
[----:B------:R0:W1:Y:S01]  /*2140*/  SYNCS.PHASECHK.TRANS64.TRYWAIT P1, [UR16], R18 ;  /* 0x00000012ff0075a7 */ /* 0x0000620008020150 */
[----:B------:R-:W-:Y:S05]  /*2150*/  @!P2 BRA `(.L_x_29) ;  /* 0x000000000004a947 */ /* 0x000fea0003800000 */
[----:B------:R-:W-:Y:S01]  /*2160*/  BPT.TRAP 0x1 ;  /* 0x000000040000795c */ /* 0x000fe20000300000 */
.L_x_29:
[----:B-1----:R-:W-:Y:S05]  /*2170*/  @P1 BRA `(.L_x_30) ;  /* 0x0000000000081947 */ /* 0x002fea0003800000 */
[----:B------:R-:W1:Y:S02]  /*2180*/  SYNCS.PHASECHK.TRANS64.TRYWAIT P1, [UR16], R18 ;  /* 0x00000012ff0075a7 */ /* 0x000e640008020150 */
[----:B-1----:R-:W-:Y:S05]  /*2190*/  @!P1 BRA `(.L_x_31) ;  /* 0x0000004c00ac9947 */ /* 0x002fea0003800000 */
.L_x_30:
[----:B------:R-:W-:Y:S01]  /*21a0*/  UISETP.NE.AND UP0, UPT, UR7, URZ, UPT ;  /* 0x0000003f0700728c */ /* 0x000fe2000bf05270 */
[----:B------:R-:W-:Y:S01]  /*21b0*/  WARPGROUP.ARRIVE ;  /* 0x00000000000079c5 */ /* 0x000fe20000000000 */
[----:B------:R-:W-:Y:S02]  /*21c0*/  ULEA UR7, UR25, UR14, 0x9 ;  /* 0x0000000e19077291 */ /* 0x000fe4000f8e483f */
[----:B------:R-:W-:Y:S01]  /*21d0*/  USEL UR8, UR8, URZ, !UP0 ;  /* 0x0000003f08087287 */ /* 0x000fe2000c000000 */
[----:B------:R-:W-:Y:S01]  /*21e0*/  UMOV UR17, 0x40000040 ;  /* 0x4000004000117882 */ /* 0x000fe20000000000 */
[----:B------:R-:W-:Y:S02]  /*21f0*/  UMOV UR19, 0x40000040 ;  /* 0x4000004000137882 */ /* 0x000fe40000000000 */
[----:B------:R-:W-:Y:S02]  /*2200*/  UISETP.NE.U32.AND UP0, UPT, UR8, URZ, UPT ;  /* 0x0000003f0800728c */ /* 0x000fe4000bf05070 */
[----:B------:R-:W-:Y:S01]  /*2210*/  ULEA UR8, UR25, UR15, 0x9 ;  /* 0x0000000f19087291 */ /* 0x000fe2000f8e483f */
[----:B------:R-:W-:Y:S01]  /*2220*/  UMOV UR16, UR7 ;  /* 0x0000000700107c82 */ /* 0x000fe20008000000 */
[----:B------:R-:W-:-:S05]  /*2230*/  UIADD3 UR6, UR6, 0x4, URZ ;  /* 0x0000000406067890 */ /* 0x000fca000fffe03f */
[----:B------:R-:W-:Y:S02]  /*2240*/  UMOV UR18, UR8 ;  /* 0x0000000800127c82 */ /* 0x000fe40008000000 */
[----:B------:R-:W-:Y:S01]  /*2250*/  QGMMA.64x64x32.F32.E5M2.E5M2 R24, gdesc[UR16], R24, UP0 ;  /* 0x00e00000101879f3 */ /* 0x000fe2000bf03818 */
[----:B------:R-:W-:Y:S02]  /*2260*/  UIADD3 UR16, UR7, 0x2, URZ ;  /* 0x0000000207107890 */ /* 0x000fe4000fffe03f */
[----:B------:R-:W-:Y:S01]  /*2270*/  UIADD3 UR18, UR8, 0x2, URZ ;  /* 0x0000000208127890 */ /* 0x000fe2000fffe03f */
[----:B------:R-:W-:Y:S01]  /*2280*/  UMOV UR17, 0x40000040 ;  /* 0x4000004000117882 */ /* 0x000fe20000000000 */
[----:B------:R-:W-:Y:S01]  /*2290*/  UMOV UR19, 0x40000040 ;  /* 0x4000004000137882 */ /* 0x000fe20000000000 */
[----:B------:R-:W-:-:S06]  /*22a0*/  UISETP.NE.AND UP0, UPT, UR6, UR26, UPT ;  /* 0x0000001a0600728c */ /* 0x000fcc000bf05270 */
        /* <DEDUP_REMOVED lines=8> */
[----:B------:R-:W-:Y:S01]  /*2330*/  UMOV UR17, 0x40000040 ;  /* 0x4000004000117882 */ /* 0x000fe20000000000 */
[----:B------:R-:W-:Y:S01]  /*2340*/  UMOV UR19, 0x40000040 ;  /* 0x4000004000137882 */ /* 0x000fe20000000000 */
[----:B------:R-:W-:-:S06]  /*2350*/  USEL UR7, URZ, 0x1, UP0 ;  /* 0x000000013f077887 */ /* 0x000fcc0008000000 */
[----:B------:R-:W-:Y:S01]  /*2360*/  ISETP.NE.AND P1, PT, RZ, UR7, PT ;  /* 0x00000007ff007c0c */ /* 0x000fe2000bf25270 */
[----:B------:R-:W-:Y:S03]  /*2370*/  QGMMA.64x64x32.F32.E5M2.E5M2 R24, gdesc[UR16], R24, gsb0 ;  /* 0x00e00000101879f3 */ /* 0x000fe60008003818 */
[----:B------:R-:W-:-:S09]  /*2380*/  WARPGROUP.DEPBAR.LE gsb0, 0x1 ;  /* 0x00008000000079c5 */ /* 0x000fd20000010100 */
[----:B------:R-:W-:Y:S05]  /*2390*/  @!P1 BRA `(.L_x_32) ;  /* 0x0000000000889947 */ /* 0x000fea0003800000 */
[----:B------:R-:W-:Y:S02]  /*23a0*/  WARPGROUP.DEPBAR.LE gsb0, 0x0 ;  /* 0x00008000000079c5 */ /* 0x000fe40000010000 */
[----:B------:R-:W-:-:S01]  /*23b0*/  FADD R85, R24, R85 ;  /* 0x0000005518557221 */ /* 0x000fc20000000000 */
[----:B------:R-:W-:Y:S01]  /*23c0*/  FADD R86, R25, R86 ;  /* 0x0000005619567221 */ /* 0x000fe20000000000 */
        /* <DEDUP_REMOVED lines=30> */
[----:B------:R-:W-:-:S06]  /*25b0*/  UMOV UR6, URZ ;  /* 0x0000003f00067c82 */ /* 0x000fcc0008000000 */
.L_x_32:
[----:B------:R-:W-:Y:S05]  /*25c0*/  @!P2 BRA `(.L_x_33) ;  /* 0x000000000004a947 */ /* 0x000fea0003800000 */
[----:B------:R-:W-:Y:S01]  /*25d0*/  BPT.TRAP 0x1 ;  /* 0x000000040000795c */ /* 0x000fe20000300000 */
.L_x_33:
[----:B01----:R-:W-:Y:S02]  /*25e0*/  @P0 LEA R18, R15, UR9, 0x3 ;  /* 0x000000090f120c11 */ /* 0x003fe4000f8e18ff */
[----:B------:R-:W-:-:S03]  /*25f0*/  ISETP.GT.U32.AND P1, PT, R7, 0x1, PT ;  /* 0x000000010700780c */ /* 0x000fc60003f24070 */
[----:B------:R-:W-:-:S05]  /*2600*/  @P0 VIADD R19, R18, 0x70 ;  /* 0x0000007012130836 */ /* 0x000fca0000000000 */
[----:B------:R-:W-:-:S04]  /*2610*/  @P0 PRMT R19, R12, 0x654, R19 ;  /* 0x000006540c130816 */ /* 0x000fc80000000013 */
[----:B------:R0:W-:Y:S01]  /*2620*/  @P0 SYNCS.ARRIVE.TRANS64.RED.A1T0 RZ, [R19+URZ], RZ ;  /* 0x000000ff13ff09a7 */ /* 0x0001e2000810043f */
[----:B------:R-:W-:Y:S05]  /*2630*/  @P1 BRA `(.L_x_34) ;  /* 0x0000000000041947 */ /* 0x000fea0003800000 */
[----:B------:R-:W-:Y:S01]  /*2640*/  BPT.TRAP 0x1 ;  /* 0x000000040000795c */ /* 0x000fe20000300000 */
.L_x_34:
[----:B------:R-:W-:Y:S01]  /*2650*/  UIADD3 UR25, UR25, 0x1, URZ ;  /* 0x0000000119197890 */ /* 0x000fe2000fffe03f */
[C---:B------:R-:W-:Y:S01]  /*2660*/  ISETP.GT.AND P2, PT, R14.reuse, 0x1, PT ;  /* 0x000000010e00780c */ /* 0x040fe20003f44270 */
[----:B------:R-:W-:Y:S02]  /*2670*/  VIADD R15, R15, 0x1 ;  /* 0x000000010f0f7836 */ /* 0x000fe40000000000 */
[----:B------:R-:W-:Y:S01]  /*2680*/  UISETP.NE.AND UP0, UPT, UR25, 0xe, UPT ;  /* 0x0000000e1900788c */ /* 0x000fe2000bf05270 */
[----:B------:R-:W-:Y:S02]  /*2690*/  VIADD R14, R14, 0xffffffff ;  /* 0xffffffff0e0e7836 */ /* 0x000fe40000000000 */
[C---:B------:R-:W-:Y:S01]  /*26a0*/  ISETP.NE.AND P1, PT, R15.reuse, 0xe, PT ;  /* 0x0000000e0f00780c */ /* 0x040fe20003f25270 */
[----:B------:R-:W-:Y:S02]  /*26b0*/  USEL UR8, URZ, 0x1, UP0 ;  /* 0x000000013f087887 */ /* 0x000fe40008000000 */
[----:B------:R-:W-:Y:S01]  /*26c0*/  USEL UR25, UR25, URZ, UP0 ;  /* 0x0000003f19197287 */ /* 0x000fe20008000000 */
[----:B------:R-:W-:-:S03]  /*26d0*/  SEL R15, R15, RZ, P1 ;  /* 0x000000ff0f0f7207 */ /* 0x000fc60000800000 */
[----:B------:R-:W-:Y:S01]  /*26e0*/  LOP3.LUT R22, R22, UR8, RZ, 0x3c, !PT ;  /* 0x0000000816167c12 */ /* 0x000fe2000f8e3cff */
[----:B------:R-:W-:Y:S01]  /*26f0*/  UMOV UR8, 0x1 ;  /* 0x0000000100087882 */ /* 0x000fe20000000000 */
[----:B------:R-:W-:Y:S06]  /*2700*/  @P2 BRA `(.L_x_35) ;  /* 0xfffffff800782947 */ /* 0x000fec000383ffff */
.L_x_27:
[----:B------:R-:W-:Y:S01]  /*2710*/  UISETP.NE.AND UP0, UPT, UR6, URZ, UPT ;  /* 0x0000003f0600728c */ /* 0x000fe2000bf05270 */
[----:B01----:R-:W0:Y:S01]  /*2720*/  LDC R14, c[0x0][0x28c] ;  /* 0x0000a300ff0e7b82 */ /* 0x003e220000000800 */
[----:B------:R-:W-:Y:S02]  /*2730*/  IMAD.U32 R15, RZ, RZ, UR24 ;  /* 0x00000018ff0f7e24 */ /* 0x000fe4000f8e00ff */
[----:B------:R-:W-:-:S06]  /*2740*/  USEL UR6, URZ, 0x1, !UP0 ;  /* 0x000000013f067887 */ /* 0x000fcc000c000000 */
[----:B------:R-:W-:-:S13]  /*2750*/  ISETP.NE.AND P1, PT, RZ, UR6, PT ;  /* 0x00000006ff007c0c */ /* 0x000fda000bf25270 */
[----:B------:R-:W-:Y:S05]  /*2760*/  @!P1 BRA `(.L_x_36) ;  /* 0x0000000000849947 */ /* 0x000fea0003800000 */
[----:B------:R-:W-:Y:S02]  /*2770*/  WARPGROUP.DEPBAR.LE gsb0, 0x0 ;  /* 0x00008000000079c5 */ /* 0x000fe40000010000 */
[----:B------:R-:W-:Y:S01]  /*2780*/  FADD R85, R24, R85 ;  /* 0x0000005518557221 */ /* 0x000fe20000000000 */
        /* <DEDUP_REMOVED lines=30> */
[----:B------:R-:W-:-:S07]  /*2970*/  FADD R56, R56, R55 ;  /* 0x0000003738387221 */ /* 0x000fce0000000000 */
.L_x_36:
[----:B0-----:R-:W-:Y:S01]  /*2980*/  ISETP.GE.AND P1, PT, R14, 0x1, PT ;  /* 0x000000010e00780c */ /* 0x001fe20003f26270 */
[----:B------:R0:W-:Y:S01]  /*2990*/  SYNCS.ARRIVE.TRANS64.A1T0 RZ, [R15+UR23], RZ ;  /* 0x000000ff0fff79a7 */ /* 0x0001e20008100017 */
[----:B------:R-:W-:-:S11]  /*29a0*/  WARPGROUP.DEPBAR.LE gsb0, 0x0 ;  /* 0x00008000000079c5 */ /* 0x000fd60000010000 */
[----:B------:R-:W-:Y:S05]  /*29b0*/  @!P1 BRA `(.L_x_37) ;  /* 0x00000000004c9947 */ /* 0x000fea0003800000 */
[----:B------:R-:W-:-:S13]  /*29c0*/  ISETP.NE.AND P1, PT, R87, 0x3, PT ;  /* 0x000000035700780c */ /* 0x000fda0003f25270 */
[----:B------:R-:W-:Y:S05]  /*29d0*/  @!P1 BRA `(.L_x_38) ;  /* 0x0000000000049947 */ /* 0x000fea0003800000 */
[----:B------:R-:W-:Y:S01]  /*29e0*/  BPT.TRAP 0x1 ;  /* 0x000000040000795c */ /* 0x000fe20000300000 */
.L_x_38:
[----:B------:R-:W-:Y:S01]  /*29f0*/  BSSY B0, `(.L_x_39) ;  /* 0x000000d000007945 */ /* 0x000fe20003800000 */
[----:B------:R-:W-:-:S03]  /*2a00*/  ISETP.GT.U32.AND P1, PT, R7, 0x1, PT ;  /* 0x000000010700780c */ /* 0x000fc60003f24070 */
[----:B------:R-:W-:Y:S10]  /*2a10*/  @!P0 BRA `(.L_x_40) ;  /* 0x0000000000288947 */ /* 0x000ff40003800000 */
[----:B------:R-:W-:-:S04]  /*2a20*/  UIADD3 UR8, UR10, UR5, URZ ;  /* 0x000000050a087290 */ /* 0x000fc8000fffe03f */
[----:B------:R-:W-:-:S04]  /*2a30*/  USHF.R.U32.HI UR6, URZ, 0x1, UR8 ;  /* 0x000000013f067899 */ /* 0x000fc80008011608 */
[----:B------:R-:W-:-:S04]  /*2a40*/  UIMAD.WIDE.U32 UR6, UR6, -0x6db6db6d, URZ ;  /* 0x92492493060678a5 */ /* 0x000fc8000f8e003f */
[----:B------:R-:W-:-:S04]  /*2a50*/  USHF.R.U32.HI UR6, URZ, 0x2, UR7 ;  /* 0x000000023f067899 */ /* 0x000fc80008011607 */
[----:B------:R-:W-:-:S04]  /*2a60*/  UIMAD UR8, UR6, -0xe, UR8 ;  /* 0xfffffff2060878a4 */ /* 0x000fc8000f8e0208 */
[----:B------:R-:W-:-:S04]  /*2a70*/  ULEA UR8, UR8, UR9, 0x3 ;  /* 0x0000000908087291 */ /* 0x000fc8000f8e183f */
[----:B------:R-:W-:-:S06]  /*2a80*/  UIADD3 UR8, UR8, 0x70, URZ ;  /* 0x0000007008087890 */ /* 0x000fcc000fffe03f */
[----:B0-----:R-:W-:-:S05]  /*2a90*/  IMAD.U32 R15, RZ, RZ, UR8 ;  /* 0x00000008ff0f7e24 */ /* 0x001fca000f8e00ff */
[----:B------:R-:W-:-:S04]  /*2aa0*/  PRMT R14, R12, 0x654, R15 ;  /* 0x000006540c0e7816 */ /* 0x000fc8000000000f */
[----:B------:R1:W-:Y:S03]  /*2ab0*/  SYNCS.ARRIVE.TRANS64.RED.A1T0 RZ, [R14+URZ], RZ ;  /* 0x000000ff0eff79a7 */ /* 0x0003e6000810043f */
.L_x_40:
[----:B------:R-:W-:Y:S05]  /*2ac0*/  BSYNC B0 ;  /* 0x0000000000007941 */ /* 0x000fea0003800000 */
.L_x_39:
[----:B------:R-:W-:Y:S05]  /*2ad0*/  @P1 BRA `(.L_x_37) ;  /* 0x0000000000041947 */ /* 0x000fea0003800000 */
[----:B------:R-:W-:Y:S01]  /*2ae0*/  BPT.TRAP 0x1 ;  /* 0x000000040000795c */ /* 0x000fe20000300000 */
.L_x_37:
[----:B-1----:R-:W-:Y:S01]  /*2af0*/  SHF.L.U32 R14, R88, 0x1f, RZ ;  /* 0x0000001f580e7819 */ /* 0x002fe200000006ff */
[----:B------:R-:W-:Y:S01]  /*2b00*/  UIADD3 UR5, UR22, UR5, URZ ;  /* 0x0000000516057290 */ /* 0x000fe2000fffe03f */
[----:B------:R-:W1:Y:S01]  /*2b10*/  LDC R24, c[0x0][0x288] ;  /* 0x0000a200ff187b82 */ /* 0x000e620000000800 */
[----:B------:R-:W-:Y:S01]  /*2b20*/  UISETP.GE.U32.AND UP1, UPT, UR22, 0xe, UPT ;  /* 0x0000000e1600788c */ /* 0x000fe2000bf26070 */
[----:B------:R-:W-:Y:S01]  /*2b30*/  IMAD.SHL.U32 R22, R17, 0x2, RZ ;  /* 0x0000000211167824 */ /* 0x000fe200078e00ff */
[----:B------:R-:W-:Y:S02]  /*2b40*/  UISETP.GT.U32.AND UP0, UPT, UR5, 0xd, UPT ;  /* 0x0000000d0500788c */ /* 0x000fe4000bf04070 */
[----:B------:R-:W-:Y:S02]  /*2b50*/  USHF.R.U32.HI UR6, URZ, 0x1, UR5 ;  /* 0x000000013f067899 */ /* 0x000fe40008011605 */
[----:B------:R-:W-:Y:S01]  /*2b60*/  UISETP.LT.U32.AND UP0, UPT, UR22, 0xe, UP0 ;  /* 0x0000000e1600788c */ /* 0x000fe20008701070 */
[----:B------:R-:W3:Y:S01]  /*2b70*/  SYNCS.PHASECHK.TRANS64.TRYWAIT P1, [UR11+0x8], R14 ;  /* 0x0000080eff0075a7 */ /* 0x000ee2000802014b */
[----:B------:R-:W-:Y:S01]  /*2b80*/  UIMAD.WIDE.U32 UR6, UR6, -0x6db6db6d, URZ ;  /* 0x92492493060678a5 */ /* 0x000fe2000f8e003f */
[----:B------:R-:W-:Y:S01]  /*2b90*/  SHF.R.S32.HI R23, RZ, 0x1f, R22 ;  /* 0x0000001fff177819 */ /* 0x000fe20000011416 */
[----:B------:R-:W-:-:S02]  /*2ba0*/  USEL UR8, URZ, 0x1, !UP0 ;  /* 0x000000013f087887 */ /* 0x000fc4000c000000 */
[----:B------:R-:W-:Y:S02]  /*2bb0*/  USHF.R.U32.HI UR6, URZ, 0x2, UR7 ;  /* 0x000000023f067899 */ /* 0x000fe40008011607 */
[----:B------:R-:W-:Y:S02]  /*2bc0*/  ULOP3.LUT UR4, UR4, UR8, URZ, 0x3c, !UPT ;  /* 0x0000000804047292 */ /* 0x000fe4000f8e3c3f */
[----:B------:R-:W-:Y:S02]  /*2bd0*/  UIMAD UR5, UR6, -0xe, UR5 ;  /* 0xfffffff2060578a4 */ /* 0x000fe4000f8e0205 */
[----:B------:R-:W-:Y:S01]  /*2be0*/  @UP1 ULOP3.LUT UR4, UR4, 0x1, UR6, 0x78, !UPT ;  /* 0x0000000104041892 */ /* 0x000fe2000f8e7806 */
[----:B-1-3--:R-:W-:Y:S11]  /*2bf0*/  @!P1 BRA `(.L_x_41) ;  /* 0x00000044002c9947 */ /* 0x00aff60003800000 */
.L_x_145:
[----:B------:R-:W-:Y:S01]  /*2c00*/  IMAD.SHL.U32 R25, R6, 0x40, RZ ;  /* 0x0000004006197824 */ /* 0x000fe200078e00ff */
[----:B------:R-:W-:Y:S01]  /*2c10*/  ULDC UR8, c[0x0][0x284] ;  /* 0x0000a10000087ab9 */ /* 0x000fe20000000800 */
[----:B------:R-:W-:Y:S01]  /*2c20*/  IMAD.SHL.U32 R31, R4, 0x40, RZ ;  /* 0x00000040041f7824 */ /* 0x000fe200078e00ff */
[----:B------:R-:W-:Y:S01]  /*2c30*/  SHF.R.S32.HI R32, RZ, 0x1f, R5 ;  /* 0x0000001fff207819 */ /* 0x000fe20000011405 */
[----:B------:R-:W-:Y:S01]  /*2c40*/  ULDC.64 UR6, c[0x0][0x5d0] ;  /* 0x0001740000067ab9 */ /* 0x000fe20000000a00 */
[----:B------:R-:W-:Y:S01]  /*2c50*/  ISETP.GE.AND P1, PT, R25, UR8, PT ;  /* 0x0000000819007c0c */ /* 0x000fe2000bf26270 */
[----:B0-----:R-:W-:Y:S01]  /*2c60*/  IMAD.WIDE.U32 R14, R5, UR6, R22 ;  /* 0x00000006050e7c25 */ /* 0x001fe2000f8e0016 */
[----:B------:R-:W-:Y:S02]  /*2c70*/  SHF.R.S32.HI R30, RZ, 0x1f, R31 ;  /* 0x0000001fff1e7819 */ /* 0x000fe4000001141f */
[C---:B------:R-:W-:Y:S01]  /*2c80*/  ISETP.GE.OR P1, PT, R31.reuse, R24, P1 ;  /* 0x000000181f00720c */ /* 0x040fe20000f26670 */
[----:B------:R-:W-:Y:S01]  /*2c90*/  IMAD R4, R32, UR6, RZ ;  /* 0x0000000620047c24 */ /* 0x000fe2000f8e02ff */
[----:B------:R-:W-:-:S03]  /*2ca0*/  IADD3 R14, P2, R31, R14, RZ ;  /* 0x0000000e1f0e7210 */ /* 0x000fc60007f5e0ff */
[----:B------:R-:W-:-:S05]  /*2cb0*/  IMAD R19, R5, UR7, R4 ;  /* 0x0000000705137c24 */ /* 0x000fca000f8e0204 */
[----:B------:R-:W-:-:S03]  /*2cc0*/  IADD3.X R15, R30, R15, R19, P2, !PT ;  /* 0x0000000f1e0f7210 */ /* 0x000fc600017fe413 */
[----:B------:R-:W-:Y:S05]  /*2cd0*/  @P1 BRA `(.L_x_42) ;  /* 0x0000002400a81947 */ /* 0x000fea0003800000 */
[----:B------:R-:W0:Y:S01]  /*2ce0*/  LDC.64 R28, c[0x0][0x5c8] ;  /* 0x00017200ff1c7b82 */ /* 0x000e220000000a00 */
[----:B------:R-:W-:Y:S01]  /*2cf0*/  IMAD.WIDE R26, R6, 0x40, R10 ;  /* 0x00000040061a7825 */ /* 0x000fe200078e020a */
[----:B------:R-:W-:Y:S01]  /*2d00*/  ULDC.64 UR6, c[0x0][0x5c0] ;  /* 0x0001700000067ab9 */ /* 0x000fe20000000a00 */
[----:B------:R-:W-:Y:S02]  /*2d10*/  BSSY B0, `(.L_x_42) ;  /* 0x0000266000007945 */ /* 0x000fe40003800000 */
[----:B------:R-:W-:Y:S02]  /*2d20*/  IMAD R24, R17, -0x2, R24 ;  /* 0xfffffffe11187824 */ /* 0x000fe400078e0218 */
[----:B------:R-:W-:Y:S02]  /*2d30*/  IMAD.IADD R6, R20, 0x1, -R25 ;  /* 0x0000000114067824 */ /* 0x000fe400078e0a19 */
[----:B------:R-:W-:Y:S02]  /*2d40*/  IMAD.IADD R24, R24, 0x1, -R31 ;  /* 0x0000000118187824 */ /* 0x000fe400078e0a1f */
[----:B0-----:R-:W-:-:S02]  /*2d50*/  IMAD R4, R27, R28, RZ ;  /* 0x0000001c1b047224 */ /* 0x001fc400078e02ff */
[----:B------:R-:W-:-:S04]  /*2d60*/  IMAD.WIDE.U32 R14, R26, R28, R14 ;  /* 0x0000001c1a0e7225 */ /* 0x000fc800078e000e */
[----:B------:R-:W-:Y:S01]  /*2d70*/  IMAD R19, R26, R29, R4 ;  /* 0x0000001d1a137224 */ /* 0x000fe200078e0204 */
[----:B------:R-:W-:Y:S02]  /*2d80*/  LEA R4, P1, R28, R14, 0x3 ;  /* 0x0000000e1c047211 */ /* 0x000fe400078218ff */
[----:B------:R-:W-:Y:S01]  /*2d90*/  IADD3 R18, P2, R14, UR6, RZ ;  /* 0x000000060e127c10 */ /* 0x000fe2000ff5e0ff */
[----:B------:R-:W-:Y:S01]  /*2da0*/  IMAD.IADD R19, R15, 0x1, R19 ;  /* 0x000000010f137824 */ /* 0x000fe200078e0213 */
[----:B------:R-:W-:-:S04]  /*2db0*/  IADD3 R14, P3, R4, UR6, RZ ;  /* 0x00000006040e7c10 */ /* 0x000fc8000ff7e0ff */
[----:B------:R-:W-:Y:S02]  /*2dc0*/  LEA.HI.X R4, R28, R19, R29, 0x3, P1 ;  /* 0x000000131c047211 */ /* 0x000fe400008f1c1d */
[----:B----45:R-:W-:Y:S02]  /*2dd0*/  FSETP.NEU.AND P1, PT, R16, RZ, PT ;  /* 0x000000ff1000720b */ /* 0x030fe40003f2d000 */
[----:B------:R-:W-:Y:S02]  /*2de0*/  IADD3.X R19, R19, UR7, RZ, P2, !PT ;  /* 0x0000000713137c10 */ /* 0x000fe400097fe4ff */
[----:B------:R-:W-:-:S09]  /*2df0*/  IADD3.X R15, R4, UR7, RZ, P3, !PT ;  /* 0x00000007040f7c10 */ /* 0x000fd20009ffe4ff */
[----:B------:R-:W-:Y:S05]  /*2e00*/  @!P1 BRA `(.L_x_43) ;  /* 0x0000001c00189947 */ /* 0x000fea0003800000 */
[----:B------:R-:W-:Y:S01]  /*2e10*/  ULDC.64 UR6, c[0x0][0x5b8] ;  /* 0x00016e0000067ab9 */ /* 0x000fe20000000a00 */
[----:B------:R-:W-:Y:S01]  /*2e20*/  ISETP.GE.AND P2, PT, R24, 0x1, PT ;  /* 0x000000011800780c */ /* 0x000fe20003f46270 */
[----:B------:R-:W-:Y:S01]  /*2e30*/  IMAD.WIDE.U32 R22, R5, UR6, R22 ;  /* 0x0000000605167c25 */ /* 0x000fe2000f8e0016 */
[----:B------:R-:W-:Y:S01]  /*2e40*/  ULDC.64 UR16, c[0x0][0x5a8] ;  /* 0x00016a0000107ab9 */ /* 0x000fe20000000a00 */
[----:B------:R-:W-:Y:S01]  /*2e50*/  BSSY B1, `(.L_x_44) ;  /* 0x000000f000017945 */ /* 0x000fe20003800000 */
[----:B------:R-:W-:Y:S01]  /*2e60*/  ISETP.LT.OR P5, PT, R6, 0x1, !P2 ;  /* 0x000000010600780c */ /* 0x000fe200057a1670 */
[----:B------:R-:W-:Y:S01]  /*2e70*/  IMAD R4, R32, UR6, RZ ;  /* 0x0000000620047c24 */ /* 0x000fe2000f8e02ff */
[----:B------:R-:W-:-:S03]  /*2e80*/  IADD3 R22, P1, R31, R22, RZ ;  /* 0x000000161f167210 */ /* 0x000fc60007f3e0ff */
[----:B------:R-:W-:Y:S01]  /*2e90*/  IMAD R5, R5, UR7, R4 ;  /* 0x0000000705057c24 */ /* 0x000fe2000f8e0204 */
[----:B------:R-:W-:Y:S02]  /*2ea0*/  ULDC.64 UR6, c[0x0][0x5b0] ;  /* 0x00016c0000067ab9 */ /* 0x000fe40000000a00 */
[----:B------:R-:W-:Y:S02]  /*2eb0*/  IMAD R25, R27, UR6, RZ ;  /* 0x000000061b197c24 */ /* 0x000fe4000f8e02ff */
[----:B------:R-:W-:Y:S02]  /*2ec0*/  IADD3.X R23, R30, R23, R5, P1, !PT ;  /* 0x000000171e177210 */ /* 0x000fe40000ffe405 */
[C---:B------:R-:W-:Y:S02]  /*2ed0*/  IMAD R25, R26.reuse, UR7, R25 ;  /* 0x000000071a197c24 */ /* 0x040fe4000f8e0219 */
[----:B------:R-:W-:-:S03]  /*2ee0*/  IMAD.WIDE.U32 R4, R26, UR6, R22 ;  /* 0x000000061a047c25 */ /* 0x000fc6000f8e0016 */
[----:B------:R-:W-:-:S04]  /*2ef0*/  IADD3 R4, P1, R4, UR16, RZ ;  /* 0x0000001004047c10 */ /* 0x000fc8000ff3e0ff */
[--C-:B------:R-:W-:Y:S02]  /*2f00*/  IADD3.X R5, R5, UR17, R25.reuse, P1, !PT ;  /* 0x0000001105057c10 */ /* 0x100fe40008ffe419 */
[----:B------:R-:W-:Y:S01]  /*2f10*/  PRMT R25, RZ, 0x7610, R25 ;  /* 0x00007610ff197816 */ /* 0x000fe20000000019 */
[----:B------:R-:W-:Y:S06]  /*2f20*/  @P5 BRA `(.L_x_45) ;  /* 0x0000000000045947 */ /* 0x000fec0003800000 */
[----:B------:R0:W5:Y:S02]  /*2f30*/  LDG.E.U8 R25, desc[UR20][R4.64] ;  /* 0x0000001404197981 */ /* 0x000164000c1e1100 */
.L_x_45:
[----:B------:R-:W-:Y:S05]  /*2f40*/  BSYNC B1 ;  /* 0x0000000000017941 */ /* 0x000fea0003800000 */
.L_x_44:
[----:B-----5:R-:W-:Y:S01]  /*2f50*/  LOP3.LUT R25, R25, 0xff, RZ, 0xc0, !PT ;  /* 0x000000ff19197812 */ /* 0x020fe200078ec0ff */
[----:B------:R-:W-:Y:S01]  /*2f60*/  BSSY B1, `(.L_x_46) ;  /* 0x000000c000017945 */ /* 0x000fe20003800000 */
[----:B------:R-:W-:Y:S02]  /*2f70*/  ISETP.GE.AND P1, PT, R24, 0x2, PT ;  /* 0x000000021800780c */ /* 0x000fe40003f26270 */
[----:B------:R-:W-:Y:S02]  /*2f80*/  F2FP.F16.E5M2.UNPACK_B R25, R25 ;  /* 0x00000019ff19723e */ /* 0x000fe400020004ff */
[----:B------:R-:W-:-:S03]  /*2f90*/  ISETP.LT.OR P3, PT, R6, 0x1, !P1 ;  /* 0x000000010600780c */ /* 0x000fc60004f61670 */
[----:B------:R-:W-:-:S05]  /*2fa0*/  HADD2.F32 R25, -RZ, R25.H0_H0 ;  /* 0x20000019ff197230 */ /* 0x000fca0000004100 */
[----:B------:R-:W-:Y:S01]  /*2fb0*/  FMUL R28, R25, R16 ;  /* 0x00000010191c7220 */ /* 0x000fe20000400000 */
[----:B------:R-:W-:-:S03]  /*2fc0*/  PRMT R25, RZ, 0x7610, R25 ;  /* 0x00007610ff197816 */ /* 0x000fc60000000019 */
[----:B--2---:R-:W-:-:S05]  /*2fd0*/  FFMA R28, R85, R13, R28 ;  /* 0x0000000d551c7223 */ /* 0x004fca000000001c */
[----:B------:R-:W-:-:S05]  /*2fe0*/  F2FP.SATFINITE.E5M2.F32.PACK_AB_MERGE_C R29, RZ, R28, RZ ;  /* 0x0000001cff1d723e */ /* 0x000fca00048060ff */
[----:B------:R1:W-:Y:S01]  /*2ff0*/  @!P5 STG.E.U8 desc[UR20][R18.64], R29 ;  /* 0x0000001d1200d986 */ /* 0x0003e2000c101114 */
[----:B------:R-:W-:Y:S05]  /*3000*/  @P3 BRA `(.L_x_47) ;  /* 0x0000000000043947 */ /* 0x000fea0003800000 */
[----:B------:R2:W5:Y:S02]  /*3010*/  LDG.E.U8 R25, desc[UR20][R4.64+0x1] ;  /* 0x0000011404197981 */ /* 0x000564000c1e1100 */
.L_x_47:
[----:B------:R-:W-:Y:S05]  /*3020*/  BSYNC B1 ;  /* 0x0000000000017941 */ /* 0x000fea0003800000 */
.L_x_46:
[----:B-----5:R-:W-:Y:S01]  /*3030*/  LOP3.LUT R25, R25, 0xff, RZ, 0xc0, !PT ;  /* 0x000000ff19197812 */ /* 0x020fe200078ec0ff */
[----:B------:R-:W-:Y:S01]  /*3040*/  BSSY B1, `(.L_x_48) ;  /* 0x0000012000017945 */ /* 0x000fe20003800000 */
[----:B-1----:R-:W-:Y:S02]  /*3050*/  IADD3 R29, P5, R26, 0x8, RZ ;  /* 0x000000081a1d7810 */ /* 0x002fe40007fbe0ff */
[----:B------:R-:W-:Y:S02]  /*3060*/  F2FP.F16.E5M2.UNPACK_B R25, R25 ;  /* 0x00000019ff19723e */ /* 0x000fe400020004ff */
[----:B------:R-:W-:Y:S01]  /*3070*/  ISETP.LT.OR P2, PT, R6, 0x9, !P2 ;  /* 0x000000090600780c */ /* 0x000fe20005741670 */
[----:B------:R-:W-:Y:S02]  /*3080*/  IMAD.X R26, RZ, RZ, R27, P5 ;  /* 0x000000ffff1a7224 */ /* 0x000fe400028e061b */
[----:B------:R-:W-:Y:S02]  /*3090*/  HADD2.F32 R25, -RZ, R25.H0_H0 ;  /* 0x20000019ff197230 */ /* 0x000fe40000004100 */
[----:B------:R-:W-:-:S02]  /*30a0*/  IMAD R26, R26, UR6, RZ ;  /* 0x000000061a1a7c24 */ /* 0x000fc4000f8e02ff */
[----:B------:R-:W-:-:S04]  /*30b0*/  IMAD.WIDE.U32 R22, R29, UR6, R22 ;  /* 0x000000061d167c25 */ /* 0x000fc8000f8e0016 */
[----:B------:R-:W-:Y:S01]  /*30c0*/  FMUL R25, R25, R16 ;  /* 0x0000001019197220 */ /* 0x000fe20000400000 */
[----:B------:R-:W-:-:S03]  /*30d0*/  IMAD R29, R29, UR7, R26 ;  /* 0x000000071d1d7c24 */ /* 0x000fc6000f8e021a */
[----:B------:R-:W-:Y:S01]  /*30e0*/  FFMA R25, R86, R13, R25 ;  /* 0x0000000d56197223 */ /* 0x000fe20000000019 */
[----:B------:R-:W-:-:S04]  /*30f0*/  IADD3 R22, P5, R22, UR16, RZ ;  /* 0x0000001016167c10 */ /* 0x000fc8000ffbe0ff */
[----:B------:R-:W-:Y:S02]  /*3100*/  F2FP.SATFINITE.E5M2.F32.PACK_AB_MERGE_C R27, RZ, R25, RZ ;  /* 0x00000019ff1b723e */ /* 0x000fe400048060ff */
[----:B------:R-:W-:Y:S02]  /*3110*/  IADD3.X R23, R23, UR17, R29, P5, !PT ;  /* 0x0000001117177c10 */ /* 0x000fe4000affe41d */
[----:B------:R-:W-:Y:S01]  /*3120*/  PRMT R25, RZ, 0x7610, R25 ;  /* 0x00007610ff197816 */ /* 0x000fe20000000019 */
[----:B------:R1:W-:Y:S01]  /*3130*/  @!P3 STG.E.U8 desc[UR20][R18.64+0x1], R27 ;  /* 0x0000011b1200b986 */ /* 0x0003e2000c101114 */
[----:B------:R-:W-:Y:S05]  /*3140*/  @P2 BRA `(.L_x_49) ;  /* 0x0000000000042947 */ /* 0x000fea0003800000 */
[----:B------:R3:W5:Y:S02]  /*3150*/  LDG.E.U8 R25, desc[UR20][R22.64] ;  /* 0x0000001416197981 */ /* 0x000764000c1e1100 */
.L_x_49:
[----:B------:R-:W-:Y:S05]  /*3160*/  BSYNC B1 ;  /* 0x0000000000017941 */ /* 0x000fea0003800000 */
.L_x_48:
[----:B-----5:R-:W-:Y:S01]  /*3170*/  LOP3.LUT R25, R25, 0xff, RZ, 0xc0, !PT ;  /* 0x000000ff19197812 */ /* 0x020fe200078ec0ff */
[----:B------:R-:W-:Y:S01]  /*3180*/  BSSY B1, `(.L_x_50) ;  /* 0x000000b000017945 */ /* 0x000fe20003800000 */
[----:B------:R-:W-:Y:S02]  /*3190*/  ISETP.LT.OR P1, PT, R6, 0x9, !P1 ;  /* 0x000000090600780c */ /* 0x000fe40004f21670 */
[----:B------:R-:W-:-:S05]  /*31a0*/  F2FP.F16.E5M2.UNPACK_B R25, R25 ;  /* 0x00000019ff19723e */ /* 0x000fca00020004ff */
[----:B------:R-:W-:-:S05]  /*31b0*/  HADD2.F32 R25, -RZ, R25.H0_H0 ;  /* 0x20000019ff197230 */ /* 0x000fca0000004100 */
[----:B------:R-:W-:Y:S01]  /*31c0*/  FMUL R26, R25, R16 ;  /* 0x00000010191a7220 */ /* 0x000fe20000400000 */
[----:B------:R-:W-:-:S03]  /*31d0*/  PRMT R25, RZ, 0x7610, R25 ;  /* 0x00007610ff197816 */ /* 0x000fc60000000019 */
[----:B------:R-:W-:-:S05]  /*31e0*/  FFMA R26, R83, R13, R26 ;  /* 0x0000000d531a7223 */ /* 0x000fca000000001a */
[----:B-1----:R-:W-:-:S05]  /*31f0*/  F2FP.SATFINITE.E5M2.F32.PACK_AB_MERGE_C R27, RZ, R26, RZ ;  /* 0x0000001aff1b723e */ /* 0x002fca00048060ff */
[----:B------:R1:W-:Y:S01]  /*3200*/  @!P2 STG.E.U8 desc[UR20][R14.64], R27 ;  /* 0x0000001b0e00a986 */ /* 0x0003e2000c101114 */
[----:B------:R-:W-:Y:S05]  /*3210*/  @P1 BRA `(.L_x_51) ;  /* 0x0000000000041947 */ /* 0x000fea0003800000 */
[----:B------:R4:W5:Y:S02]  /*3220*/  LDG.E.U8 R25, desc[UR20][R22.64+0x1] ;  /* 0x0000011416197981 */ /* 0x000964000c1e1100 */
.L_x_51:
[----:B------:R-:W-:Y:S05]  /*3230*/  BSYNC B1 ;  /* 0x0000000000017941 */ /* 0x000fea0003800000 */
.L_x_50:
[----:B-----5:R-:W-:Y:S01]  /*3240*/  LOP3.LUT R25, R25, 0xff, RZ, 0xc0, !PT ;  /* 0x000000ff19197812 */ /* 0x020fe200078ec0ff */
[----:B------:R-:W-:Y:S01]  /*3250*/  BSSY B1, `(.L_x_52) ;  /* 0x000000c000017945 */ /* 0x000fe20003800000 */
[----:B------:R-:W-:Y:S02]  /*3260*/  ISETP.GE.AND P2, PT, R24, 0x9, PT ;  /* 0x000000091800780c */ /* 0x000fe40003f46270 */
[----:B------:R-:W-:Y:S02]  /*3270*/  F2FP.F16.E5M2.UNPACK_B R25, R25 ;  /* 0x00000019ff19723e */ /* 0x000fe400020004ff */
[----:B------:R-:W-:-:S03]  /*3280*/  ISETP.LT.OR P3, PT, R6, 0x1, !P2 ;  /* 0x000000010600780c */ /* 0x000fc60005761670 */
[----:B------:R-:W-:-:S05]  /*3290*/  HADD2.F32 R25, -RZ, R25.H0_H0 ;  /* 0x20000019ff197230 */ /* 0x000fca0000004100 */
[----:B------:R-:W-:-:S04]  /*32a0*/  FMUL R25, R25, R16 ;  /* 0x0000001019197220 */ /* 0x000fc80000400000 */
[----:B------:R-:W-:-:S05]  /*32b0*/  FFMA R25, R84, R13, R25 ;  /* 0x0000000d54197223 */ /* 0x000fca0000000019 */
[----:B-1----:R-:W-:Y:S02]  /*32c0*/  F2FP.SATFINITE.E5M2.F32.PACK_AB_MERGE_C R27, RZ, R25, RZ ;  /* 0x00000019ff1b723e */ /* 0x002fe400048060ff */
[----:B------:R-:W-:-:S03]  /*32d0*/  PRMT R25, RZ, 0x7610, R25 ;  /* 0x00007610ff197816 */ /* 0x000fc60000000019 */
[----:B------:R1:W-:Y:S01]  /*32e0*/  @!P1 STG.E.U8 desc[UR20][R14.64+0x1], R27 ;  /* 0x0000011b0e009986 */ /* 0x0003e2000c101114 */
[----:B------:R-:W-:Y:S05]  /*32f0*/  @P3 BRA `(.L_x_53) ;  /* 0x0000000000043947 */ /* 0x000fea0003800000 */
[----:B------:R0:W5:Y:S02]  /*3300*/  LDG.E.U8 R25, desc[UR20][R4.64+0x8] ;  /* 0x0000081404197981 */ /* 0x000164000c1e1100 */
.L_x_53:
[----:B------:R-:W-:Y:S05]  /*3310*/  BSYNC B1 ;  /* 0x0000000000017941 */ /* 0x000fea0003800000 */
.L_x_52:
        /* <DEDUP_REMOVED lines=13> */
.L_x_55:
[----:B------:R-:W-:Y:S05]  /*33f0*/  BSYNC B1 ;  /* 0x0000000000017941 */ /* 0x000fea0003800000 */
.L_x_54:
[----:B-----5:R-:W-:Y:S01]  /*3400*/  LOP3.LUT R25, R25, 0xff, RZ, 0xc0, !PT ;  /* 0x000000ff19197812 */ /* 0x020fe200078ec0ff */
[----:B------:R-:W-:Y:S01]  /*3410*/  BSSY B1, `(.L_x_56) ;  /* 0x000000b000017945 */ /* 0x000fe20003800000 */
[----:B------:R-:W-:Y:S02]  /*3420*/  ISETP.LT.OR P2, PT, R6, 0x9, !P2 ;  /* 0x000000090600780c */ /* 0x000fe40005741670 */
[----:B------:R-:W-:-:S05]  /*3430*/  F2FP.F16.E5M2.UNPACK_B R25, R25 ;  /* 0x00000019ff19723e */ /* 0x000fca00020004ff */
        /* <DEDUP_REMOVED lines=8> */
.L_x_57:
[----:B------:R-:W-:Y:S05]  /*34c0*/  BSYNC B1 ;  /* 0x0000000000017941 */ /* 0x000fea0003800000 */
.L_x_56:
        /* <DEDUP_REMOVED lines=12> */
.L_x_59:
[----:B------:R-:W-:Y:S05]  /*3590*/  BSYNC B1 ;  /* 0x0000000000017941 */ /* 0x000fea0003800000 */
.L_x_58:
        /* <DEDUP_REMOVED lines=13> */
.L_x_61:
[----:B------:R-:W-:Y:S05]  /*3670*/  BSYNC B1 ;  /* 0x0000000000017941 */ /* 0x000fea0003800000 */
.L_x_60:
        /* <DEDUP_REMOVED lines=13> */
.L_x_63:
[----:B------:R-:W-:Y:S05]  /*3750*/  BSYNC B1 ;  /* 0x0000000000017941 */ /* 0x000fea0003800000 */
.L_x_62:
        /* <DEDUP_REMOVED lines=12> */
.L_x_65:
[----:B------:R-:W-:Y:S05]  /*3820*/  BSYNC B1 ;  /* 0x0000000000017941 */ /* 0x000fea0003800000 */
.L_x_64:
        /* <DEDUP_REMOVED lines=12> */
.L_x_67:
[----:B------:R-:W-:Y:S05]  /*38f0*/  BSYNC B1 ;  /* 0x0000000000017941 */ /* 0x000fea0003800000 */
.L_x_66:
        /* <DEDUP_REMOVED lines=13> */
.L_x_69:
[----:B------:R-:W-:Y:S05]  /*39d0*/  BSYNC B1 ;  /* 0x0000000000017941 */ /* 0x000fea0003800000 */
.L_x_68:
        /* <DEDUP_REMOVED lines=13> */
.L_x_71:
[----:B------:R-:W-:Y:S05]  /*3ab0*/  BSYNC B1 ;  /* 0x0000000000017941 */ /* 0x000fea0003800000 */
.L_x_70:
        /* <DEDUP_REMOVED lines=12> */
.L_x_73:
[----:B------:R-:W-:Y:S05]  /*3b80*/  BSYNC B1 ;  /* 0x0000000000017941 */ /* 0x000fea0003800000 */
.L_x_72:
        /* <DEDUP_REMOVED lines=12> */
.L_x_75:
[----:B------:R-:W-:Y:S05]  /*3c50*/  BSYNC B1 ;  /* 0x0000000000017941 */ /* 0x000fea0003800000 */
.L_x_74:
        /* <DEDUP_REMOVED lines=13> */
.L_x_77:
[----:B------:R-:W-:Y:S05]  /*3d30*/  BSYNC B1 ;  /* 0x0000000000017941 */ /* 0x000fea0003800000 */
.L_x_76:
        /* <DEDUP_REMOVED lines=13> */
.L_x_79:
[----:B------:R-:W-:Y:S05]  /*3e10*/  BSYNC B1 ;  /* 0x0000000000017941 */ /* 0x000fea0003800000 */
.L_x_78:
        /* <DEDUP_REMOVED lines=12> */
.L_x_81:
[----:B------:R-:W-:Y:S05]  /*3ee0*/  BSYNC B1 ;  /* 0x0000000000017941 */ /* 0x000fea0003800000 */
.L_x_80:
        /* <DEDUP_REMOVED lines=12> */
.L_x_83:
[----:B------:R-:W-:Y:S05]  /*3fb0*/  BSYNC B1 ;  /* 0x0000000000017941 */ /* 0x000fea0003800000 */
.L_x_82:
        /* <DEDUP_REMOVED lines=13> */
.L_x_85:
[----:B------:R-:W-:Y:S05]  /*4090*/  BSYNC B1 ;  /* 0x0000000000017941 */ /* 0x000fea0003800000 */
.L_x_84:
        /* <DEDUP_REMOVED lines=13> */
.L_x_87:
[----:B------:R-:W-:Y:S05]  /*4170*/  BSYNC B1 ;  /* 0x0000000000017941 */ /* 0x000fea0003800000 */
.L_x_86:
        /* <DEDUP_REMOVED lines=12> */
.L_x_89:
[----:B------:R-:W-:Y:S05]  /*4240*/  BSYNC B1 ;  /* 0x0000000000017941 */ /* 0x000fea0003800000 */
.L_x_88:
        /* <DEDUP_REMOVED lines=12> */
.L_x_91:
[----:B------:R-:W-:Y:S05]  /*4310*/  BSYNC B1 ;  /* 0x0000000000017941 */ /* 0x000fea0003800000 */
.L_x_90:
        /* <DEDUP_REMOVED lines=13> */
.L_x_93:
[----:B------:R-:W-:Y:S05]  /*43f0*/  BSYNC B1 ;  /* 0x0000000000017941 */ /* 0x000fea0003800000 */
.L_x_92:
        /* <DEDUP_REMOVED lines=13> */
.L_x_95:
[----:B------:R-:W-:Y:S05]  /*44d0*/  BSYNC B1 ;  /* 0x0000000000017941 */ /* 0x000fea0003800000 */
.L_x_94:
        /* <DEDUP_REMOVED lines=12> */
.L_x_97:
[----:B------:R-:W-:Y:S05]  /*45a0*/  BSYNC B1 ;  /* 0x0000000000017941 */ /* 0x000fea0003800000 */
.L_x_96:
        /* <DEDUP_REMOVED lines=12> */
.L_x_99:
[----:B------:R-:W-:Y:S05]  /*4670*/  BSYNC B1 ;  /* 0x0000000000017941 */ /* 0x000fea0003800000 */
.L_x_98:
        /* <DEDUP_REMOVED lines=13> */
.L_x_101:
[----:B------:R-:W-:Y:S05]  /*4750*/  BSYNC B1 ;  /* 0x0000000000017941 */ /* 0x000fea0003800000 */
.L_x_100:
[----:B-----5:R-:W-:Y:S01]  /*4760*/  LOP3.LUT R25, R25, 0xff, RZ, 0xc0, !PT ;  /* 0x000000ff19197812 */ /* 0x020fe200078ec0ff */
[----:B------:R-:W-:Y:S01]  /*4770*/  BSSY B1, `(.L_x_102) ;  /* 0x000000c000017945 */ /* 0x000fe20003800000 */
[----:B------:R-:W-:Y:S02]  /*4780*/  ISETP.GE.AND P1, PT, R24, 0x3a, PT ;  /* 0x0000003a1800780c */ /* 0x000fe40003f26270 */
[----:B------:R-:W-:Y:S02]  /*4790*/  F2FP.F16.E5M2.UNPACK_B R25, R25 ;  /* 0x00000019ff19723e */ /* 0x000fe400020004ff */
[----:B------:R-:W-:Y:S02]  /*47a0*/  ISETP.LT.OR P5, PT, R6, 0x1, !P1 ;  /* 0x000000010600780c */ /* 0x000fe40004fa1670 */
[----:B------:R-:W-:Y:S01]  /*47b0*/  PRMT R24, RZ, 0x7610, R24 ;  /* 0x00007610ff187816 */ /* 0x000fe20000000018 */
[----:B------:R-:W-:-:S05]  /*47c0*/  HADD2.F32 R25, -RZ, R25.H0_H0 ;  /* 0x20000019ff197230 */ /* 0x000fca0000004100 */
[----:B------:R-:W-:-:S04]  /*47d0*/  FMUL R26, R25, R16 ;  /* 0x00000010191a7220 */ /* 0x000fc80000400000 */
[----:B------:R-:W-:-:S05]  /*47e0*/  FFMA R26, R57, R13, R26 ;  /* 0x0000000d391a7223 */ /* 0x000fca000000001a */
[----:B------:R-:W-:-:S05]  /*47f0*/  F2FP.SATFINITE.E5M2.F32.PACK_AB_MERGE_C R25, RZ, R26, RZ ;  /* 0x0000001aff19723e */ /* 0x000fca00048060ff */
[----:B------:R0:W-:Y:S01]  /*4800*/  @!P3 STG.E.U8 desc[UR20][R18.64+0x38], R25 ;  /* 0x000038191200b986 */ /* 0x0001e2000c101114 */
[----:B------:R-:W-:Y:S05]  /*4810*/  @P5 BRA `(.L_x_103) ;  /* 0x0000000000045947 */ /* 0x000fea0003800000 */
[----:B------:R0:W5:Y:S02]  /*4820*/  LDG.E.U8 R24, desc[UR20][R4.64+0x39] ;  /* 0x0000391404187981 */ /* 0x000164000c1e1100 */
.L_x_103:
[----:B------:R-:W-:Y:S05]  /*4830*/  BSYNC B1 ;  /* 0x0000000000017941 */ /* 0x000fea0003800000 */
.L_x_102:
[----:B-----5:R-:W-:Y:S01]  /*4840*/  LOP3.LUT R24, R24, 0xff, RZ, 0xc0, !PT ;  /* 0x000000ff18187812 */ /* 0x020fe200078ec0ff */
[----:B------:R-:W-:Y:S01]  /*4850*/  BSSY B1, `(.L_x_104) ;  /* 0x000000b000017945 */ /* 0x000fe20003800000 */
[----:B------:R-:W-:Y:S02]  /*4860*/  ISETP.LT.OR P2, PT, R6, 0x9, !P2 ;  /* 0x000000090600780c */ /* 0x000fe40005741670 */
[----:B------:R-:W-:Y:S02]  /*4870*/  F2FP.F16.E5M2.UNPACK_B R24, R24 ;  /* 0x00000018ff18723e */ /* 0x000fe400020004ff */
[----:B0-2---:R-:W-:-:S03]  /*4880*/  PRMT R4, RZ, 0x7610, R4 ;  /* 0x00007610ff047816 */ /* 0x005fc60000000004 */
[----:B------:R-:W-:-:S05]  /*4890*/  HADD2.F32 R5, -RZ, R24.H0_H0 ;  /* 0x20000018ff057230 */ /* 0x000fca0000004100 */
[----:B------:R-:W-:-:S04]  /*48a0*/  FMUL R5, R5, R16 ;  /* 0x0000001005057220 */ /* 0x000fc80000400000 */
[----:B------:R-:W-:-:S05]  /*48b0*/  FFMA R5, R58, R13, R5 ;  /* 0x0000000d3a057223 */ /* 0x000fca0000000005 */
[----:B------:R-:W-:-:S05]  /*48c0*/  F2FP.SATFINITE.E5M2.F32.PACK_AB_MERGE_C R5, RZ, R5, RZ ;  /* 0x00000005ff05723e */ /* 0x000fca00048060ff */
[----:B------:R0:W-:Y:S01]  /*48d0*/  @!P5 STG.E.U8 desc[UR20][R18.64+0x39], R5 ;  /* 0x000039051200d986 */ /* 0x0001e2000c101114 */
[----:B------:R-:W-:Y:S05]  /*48e0*/  @P2 BRA `(.L_x_105) ;  /* 0x0000000000042947 */ /* 0x000fea0003800000 */
[----:B------:R2:W5:Y:S02]  /*48f0*/  LDG.E.U8 R4, desc[UR20][R22.64+0x38] ;  /* 0x0000381416047981 */ /* 0x000564000c1e1100 */
.L_x_105:
[----:B------:R-:W-:Y:S05]  /*4900*/  BSYNC B1 ;  /* 0x0000000000017941 */ /* 0x000fea0003800000 */
.L_x_104:
[----:B-----5:R-:W-:Y:S01]  /*4910*/  LOP3.LUT R4, R4, 0xff, RZ, 0xc0, !PT ;  /* 0x000000ff04047812 */ /* 0x020fe200078ec0ff */
[----:B------:R-:W-:Y:S01]  /*4920*/  BSSY B1, `(.L_x_106) ;  /* 0x000000b000017945 */ /* 0x000fe20003800000 */
[----:B------:R-:W-:Y:S02]  /*4930*/  ISETP.LT.OR P1, PT, R6, 0x9, !P1 ;  /* 0x000000090600780c */ /* 0x000fe40004f21670 */
[----:B------:R-:W-:-:S05]  /*4940*/  F2FP.F16.E5M2.UNPACK_B R4, R4 ;  /* 0x00000004ff04723e */ /* 0x000fca00020004ff */
[----:B0-----:R-:W-:-:S05]  /*4950*/  HADD2.F32 R5, -RZ, R4.H0_H0 ;  /* 0x20000004ff057230 */ /* 0x001fca0000004100 */
[----:B------:R-:W-:-:S04]  /*4960*/  FMUL R4, R5, R16 ;  /* 0x0000001005047220 */ /* 0x000fc80000400000 */
[----:B------:R-:W-:-:S05]  /*4970*/  FFMA R4, R21, R13, R4 ;  /* 0x0000000d15047223 */ /* 0x000fca0000000004 */
[----:B------:R-:W-:Y:S02]  /*4980*/  F2FP.SATFINITE.E5M2.F32.PACK_AB_MERGE_C R5, RZ, R4, RZ ;  /* 0x00000004ff05723e */ /* 0x000fe400048060ff */
[----:B------:R-:W-:-:S03]  /*4990*/  PRMT R4, RZ, 0x7610, R4 ;  /* 0x00007610ff047816 */ /* 0x000fc60000000004 */
[----:B------:R0:W-:Y:S01]  /*49a0*/  @!P2 STG.E.U8 desc[UR20][R14.64+0x38], R5 ;  /* 0x000038050e00a986 */ /* 0x0001e2000c101114 */
[----:B------:R-:W-:Y:S05]  /*49b0*/  @P1 BRA `(.L_x_107) ;  /* 0x0000000000041947 */ /* 0x000fea0003800000 */
[----:B------:R0:W5:Y:S02]  /*49c0*/  LDG.E.U8 R4, desc[UR20][R22.64+0x39] ;  /* 0x0000391416047981 */ /* 0x000164000c1e1100 */
.L_x_107:
[----:B------:R-:W-:Y:S05]  /*49d0*/  BSYNC B1 ;  /* 0x0000000000017941 */ /* 0x000fea0003800000 */
.L_x_106:
[----:B------:R-:W-:Y:S05]  /*49e0*/  @P1 BRA `(.L_x_108) ;  /* 0x0000000800601947 */ /* 0x000fea0003800000 */
[----:B-----5:R-:W-:-:S04]  /*49f0*/  LOP3.LUT R4, R4, 0xff, RZ, 0xc0, !PT ;  /* 0x000000ff04047812 */ /* 0x020fc800078ec0ff */
[----:B------:R-:W-:-:S05]  /*4a00*/  F2FP.F16.E5M2.UNPACK_B R4, R4 ;  /* 0x00000004ff04723e */ /* 0x000fca00020004ff */
[----:B0-----:R-:W-:-:S05]  /*4a10*/  HADD2.F32 R5, -RZ, R4.H0_H0 ;  /* 0x20000004ff057230 */ /* 0x001fca0000004100 */
[----:B------:R-:W-:-:S04]  /*4a20*/  FMUL R5, R5, R16 ;  /* 0x0000001005057220 */ /* 0x000fc80000400000 */
[----:B------:R-:W-:-:S05]  /*4a30*/  FFMA R5, R56, R13, R5 ;  /* 0x0000000d38057223 */ /* 0x000fca0000000005 */
[----:B------:R-:W-:-:S05]  /*4a40*/  F2FP.SATFINITE.E5M2.F32.PACK_AB_MERGE_C R5, RZ, R5, RZ ;  /* 0x00000005ff05723e */ /* 0x000fca00048060ff */
[----:B------:R0:W-:Y:S01]  /*4a50*/  STG.E.U8 desc[UR20][R14.64+0x39], R5 ;  /* 0x000039050e007986 */ /* 0x0001e2000c101114 */
[----:B------:R-:W-:Y:S05]  /*4a60*/  BRA `(.L_x_108) ;  /* 0x0000000800407947 */ /* 0x000fea0003800000 */
.L_x_43:
[----:B------:R-:W-:Y:S01]  /*4a70*/  ISETP.GE.AND P1, PT, R24, 0x2, PT ;  /* 0x000000021800780c */ /* 0x000fe20003f26270 */
[-C--:B--2---:R-:W-:Y:S01]  /*4a80*/  FMUL R86, R86, R13.reuse ;  /* 0x0000000d56567220 */ /* 0x084fe20000400000 */
[----:B------:R-:W-:Y:S01]  /*4a90*/  ISETP.GE.AND P3, PT, R24, 0x1, PT ;  /* 0x000000011800780c */ /* 0x000fe20003f66270 */
[-C--:B------:R-:W-:Y:S01]  /*4aa0*/  FMUL R85, R85, R13.reuse ;  /* 0x0000000d55557220 */ /* 0x080fe20000400000 */
[C---:B------:R-:W-:Y:S01]  /*4ab0*/  ISETP.LT.OR P5, PT, R6.reuse, 0x1, !P1 ;  /* 0x000000010600780c */ /* 0x040fe20004fa1670 */
[-C--:B------:R-:W-:Y:S01]  /*4ac0*/  FMUL R83, R83, R13.reuse ;  /* 0x0000000d53537220 */ /* 0x080fe20000400000 */
[----:B------:R-:W-:Y:S01]  /*4ad0*/  ISETP.LT.OR P2, PT, R6, 0x1, !P3 ;  /* 0x000000010600780c */ /* 0x000fe20005f41670 */
[-C--:B------:R-:W-:Y:S01]  /*4ae0*/  FMUL R84, R84, R13.reuse ;  /* 0x0000000d54547220 */ /* 0x080fe20000400000 */
[----:B------:R-:W-:Y:S01]  /*4af0*/  ISETP.LT.OR P3, PT, R6, 0x9, !P3 ;  /* 0x000000090600780c */ /* 0x000fe20005f61670 */
[-C--:B------:R-:W-:Y:S01]  /*4b00*/  FMUL R81, R81, R13.reuse ;  /* 0x0000000d51517220 */ /* 0x080fe20000400000 */
[----:B------:R-:W-:Y:S01]  /*4b10*/  F2FP.SATFINITE.E5M2.F32.PACK_AB_MERGE_C R5, RZ, R86, RZ ;  /* 0x00000056ff05723e */ /* 0x000fe200048060ff */
[----:B------:R-:W-:Y:S01]  /*4b20*/  FMUL R82, R82, R13 ;  /* 0x0000000d52527220 */ /* 0x000fe20000400000 */
[----:B------:R-:W-:Y:S01]  /*4b30*/  F2FP.SATFINITE.E5M2.F32.PACK_AB_MERGE_C R85, RZ, R85, RZ ;  /* 0x00000055ff55723e */ /* 0x000fe200048060ff */
[----:B------:R-:W-:Y:S01]  /*4b40*/  FMUL R79, R79, R13 ;  /* 0x0000000d4f4f7220 */ /* 0x000fe20000400000 */
[----:B------:R-:W-:Y:S01]  /*4b50*/  F2FP.SATFINITE.E5M2.F32.PACK_AB_MERGE_C R83, RZ, R83, RZ ;  /* 0x00000053ff53723e */ /* 0x000fe200048060ff */
[-C--:B------:R-:W-:Y:S01]  /*4b60*/  FMUL R80, R80, R13.reuse ;  /* 0x0000000d50507220 */ /* 0x080fe20000400000 */
[----:B------:R-:W-:Y:S01]  /*4b70*/  ISETP.LT.OR P1, PT, R6, 0x9, !P1 ;  /* 0x000000090600780c */ /* 0x000fe20004f21670 */
[----:B------:R0:W-:Y:S01]  /*4b80*/  @!P5 STG.E.U8 desc[UR20][R18.64+0x1], R5 ;  /* 0x000001051200d986 */ /* 0x0001e2000c101114 */
[C---:B------:R-:W-:Y:S01]  /*4b90*/  ISETP.GE.AND P5, PT, R24.reuse, 0x9, PT ;  /* 0x000000091800780c */ /* 0x040fe20003fa6270 */
[----:B------:R-:W-:Y:S01]  /*4ba0*/  FMUL R77, R77, R13 ;  /* 0x0000000d4d4d7220 */ /* 0x000fe20000400000 */
[----:B------:R-:W-:Y:S01]  /*4bb0*/  F2FP.SATFINITE.E5M2.F32.PACK_AB_MERGE_C R81, RZ, R81, RZ ;  /* 0x00000051ff51723e */ /* 0x000fe200048060ff */
[----:B------:R-:W-:Y:S01]  /*4bc0*/  @!P2 STG.E.U8 desc[UR20][R18.64], R85 ;  /* 0x000000551200a986 */ /* 0x000fe2000c101114 */
[----:B------:R-:W-:Y:S01]  /*4bd0*/  ISETP.GE.AND P2, PT, R24, 0xa, PT ;  /* 0x0000000a1800780c */ /* 0x000fe20003f46270 */
[-C--:B------:R-:W-:Y:S01]  /*4be0*/  FMUL R78, R78, R13.reuse ;  /* 0x0000000d4e4e7220 */ /* 0x080fe20000400000 */
[----:B------:R-:W-:Y:S01]  /*4bf0*/  F2FP.SATFINITE.E5M2.F32.PACK_AB_MERGE_C R23, RZ, R82, RZ ;  /* 0x00000052ff17723e */ /* 0x000fe200048060ff */
[----:B------:R-:W-:Y:S01]  /*4c00*/  @!P3 STG.E.U8 desc[UR20][R14.64], R83 ;  /* 0x000000530e00b986 */ /* 0x000fe2000c101114 */
[C---:B------:R-:W-:Y:S01]  /*4c10*/  ISETP.LT.OR P3, PT, R6.reuse, 0x1, !P5 ;  /* 0x000000010600780c */ /* 0x040fe20006f61670 */
[-C--:B------:R-:W-:Y:S01]  /*4c20*/  FMUL R75, R75, R13.reuse ;  /* 0x0000000d4b4b7220 */ /* 0x080fe20000400000 */
[----:B------:R-:W-:Y:S01]  /*4c30*/  ISETP.LT.OR P6, PT, R6, 0x1, !P2 ;  /* 0x000000010600780c */ /* 0x000fe200057c1670 */
[-C--:B------:R-:W-:Y:S01]  /*4c40*/  FMUL R76, R76, R13.reuse ;  /* 0x0000000d4c4c7220 */ /* 0x080fe20000400000 */
[----:B------:R-:W-:Y:S01]  /*4c50*/  ISETP.LT.OR P5, PT, R6, 0x9, !P5 ;  /* 0x000000090600780c */ /* 0x000fe20006fa1670 */
[-C--:B------:R-:W-:Y:S01]  /*4c60*/  FMUL R73, R73, R13.reuse ;  /* 0x0000000d49497220 */ /* 0x080fe20000400000 */
[----:B0-----:R-:W-:Y:S01]  /*4c70*/  F2FP.SATFINITE.E5M2.F32.PACK_AB_MERGE_C R5, RZ, R84, RZ ;  /* 0x00000054ff05723e */ /* 0x001fe200048060ff */
[----:B------:R-:W-:Y:S01]  /*4c80*/  FMUL R74, R74, R13 ;  /* 0x0000000d4a4a7220 */ /* 0x000fe20000400000 */
[----:B------:R-:W-:Y:S01]  /*4c90*/  F2FP.SATFINITE.E5M2.F32.PACK_AB_MERGE_C R79, RZ, R79, RZ ;  /* 0x0000004fff4f723e */ /* 0x000fe200048060ff */
[-C--:B------:R-:W-:Y:S01]  /*4ca0*/  FMUL R71, R71, R13.reuse ;  /* 0x0000000d47477220 */ /* 0x080fe20000400000 */
[----:B------:R-:W-:Y:S01]  /*4cb0*/  ISETP.LT.OR P2, PT, R6, 0x9, !P2 ;  /* 0x000000090600780c */ /* 0x000fe20005741670 */
[----:B------:R0:W-:Y:S01]  /*4cc0*/  @!P1 STG.E.U8 desc[UR20][R14.64+0x1], R5 ;  /* 0x000001050e009986 */ /* 0x0001e2000c101114 */
[----:B------:R-:W-:Y:S01]  /*4cd0*/  ISETP.GE.AND P1, PT, R24, 0x12, PT ;  /* 0x000000121800780c */ /* 0x000fe20003f26270 */
[----:B------:R-:W-:Y:S01]  /*4ce0*/  FMUL R72, R72, R13 ;  /* 0x0000000d48487220 */ /* 0x000fe20000400000 */
[----:B------:R-:W-:Y:S01]  /*4cf0*/  F2FP.SATFINITE.E5M2.F32.PACK_AB_MERGE_C R77, RZ, R77, RZ ;  /* 0x0000004dff4d723e */ /* 0x000fe200048060ff */
[----:B------:R-:W-:Y:S01]  /*4d00*/  @!P3 STG.E.U8 desc[UR20][R18.64+0x8], R81 ;  /* 0x000008511200b986 */ /* 0x000fe2000c101114 */
[----:B------:R-:W-:Y:S01]  /*4d10*/  ISETP.GE.AND P3, PT, R24, 0x11, PT ;  /* 0x000000111800780c */ /* 0x000fe20003f66270 */
[----:B------:R-:W-:Y:S01]  /*4d20*/  FMUL R70, R70, R13 ;  /* 0x0000000d46467220 */ /* 0x000fe20000400000 */
[----:B------:R-:W-:Y:S01]  /*4d30*/  F2FP.SATFINITE.E5M2.F32.PACK_AB_MERGE_C R75, RZ, R75, RZ ;  /* 0x0000004bff4b723e */ /* 0x000fe200048060ff */
[----:B------:R1:W-:Y:S01]  /*4d40*/  @!P6 STG.E.U8 desc[UR20][R18.64+0x9], R23 ;  /* 0x000009171200e986 */ /* 0x0003e2000c101114 */
[C---:B------:R-:W-:Y:S01]  /*4d50*/  ISETP.LT.OR P6, PT, R6.reuse, 0x1, !P1 ;  /* 0x000000010600780c */ /* 0x040fe20004fc1670 */
[-C--:B------:R-:W-:Y:S01]  /*4d60*/  FMUL R69, R69, R13.reuse ;  /* 0x0000000d45457220 */ /* 0x080fe20000400000 */
[C---:B------:R-:W-:Y:S01]  /*4d70*/  ISETP.LT.OR P1, PT, R6.reuse, 0x9, !P1 ;  /* 0x000000090600780c */ /* 0x040fe20004f21670 */
[----:B------:R-:W-:Y:S01]  /*4d80*/  @!P5 STG.E.U8 desc[UR20][R14.64+0x8], R79 ;  /* 0x0000084f0e00d986 */ /* 0x000fe2000c101114 */
[C---:B------:R-:W-:Y:S01]  /*4d90*/  ISETP.LT.OR P5, PT, R6.reuse, 0x1, !P3 ;  /* 0x000000010600780c */ /* 0x040fe20005fa1670 */
[-C--:B------:R-:W-:Y:S01]  /*4da0*/  FMUL R67, R67, R13.reuse ;  /* 0x0000000d43437220 */ /* 0x080fe20000400000 */
[----:B------:R-:W-:Y:S01]  /*4db0*/  ISETP.LT.OR P3, PT, R6, 0x9, !P3 ;  /* 0x000000090600780c */ /* 0x000fe20005f61670 */
[-C--:B------:R-:W-:Y:S01]  /*4dc0*/  FMUL R68, R68, R13.reuse ;  /* 0x0000000d44447220 */ /* 0x080fe20000400000 */
[----:B0-----:R-:W-:Y:S01]  /*4dd0*/  F2FP.SATFINITE.E5M2.F32.PACK_AB_MERGE_C R5, RZ, R80, RZ ;  /* 0x00000050ff05723e */ /* 0x001fe200048060ff */
[----:B------:R-:W-:Y:S01]  /*4de0*/  FMUL R66, R66, R13 ;  /* 0x0000000d42427220 */ /* 0x000fe20000400000 */
[----:B------:R-:W-:Y:S01]  /*4df0*/  F2FP.SATFINITE.E5M2.F32.PACK_AB_MERGE_C R73, RZ, R73, RZ ;  /* 0x00000049ff49723e */ /* 0x000fe200048060ff */
[-C--:B------:R-:W-:Y:S01]  /*4e00*/  FMUL R65, R65, R13.reuse ;  /* 0x0000000d41417220 */ /* 0x080fe20000400000 */
[----:B-1----:R-:W-:Y:S01]  /*4e10*/  F2FP.SATFINITE.E5M2.F32.PACK_AB_MERGE_C R23, RZ, R78, RZ ;  /* 0x0000004eff17723e */ /* 0x002fe200048060ff */
[----:B------:R0:W-:Y:S01]  /*4e20*/  @!P2 STG.E.U8 desc[UR20][R14.64+0x9], R5 ;  /* 0x000009050e00a986 */ /* 0x0001e2000c101114 */
[C---:B------:R-:W-:Y:S01]  /*4e30*/  ISETP.GE.AND P2, PT, R24.reuse, 0x1a, PT ;  /* 0x0000001a1800780c */ /* 0x040fe20003f46270 */
        /* <DEDUP_REMOVED lines=29> */
[----:B------:R-:W-:Y:S01]  /*5010*/  ISETP.LT.OR P6, PT, R6, 0x1, !P3 ;  /* 0x000000010600780c */ /* 0x000fe20005fc1670 */
[----:B------:R-:W-:Y:S01]  /*5020*/  FMUL R56, R56, R13 ;  /* 0x0000000d38387220 */ /* 0x000fe20000400000 */
[C---:B------:R-:W-:Y:S01]  /*5030*/  ISETP.LT.OR P3, PT, R6.reuse, 0x9, !P3 ;  /* 0x000000090600780c */ /* 0x040fe20005f61670 */
[----:B------:R-:W-:Y:S01]  /*5040*/  @!P5 STG.E.U8 desc[UR20][R14.64+0x18], R71 ;  /* 0x000018470e00d986 */ /* 0x000fe2000c101114 */
[----:B------:R-:W-:-:S02]  /*5050*/  ISETP.LT.OR P5, PT, R6, 0x1, !P1 ;  /* 0x000000010600780c */ /* 0x000fc40004fa1670 */
[----:B0-----:R-:W-:Y:S02]  /*5060*/  F2FP.SATFINITE.E5M2.F32.PACK_AB_MERGE_C R5, RZ, R72, RZ ;  /* 0x00000048ff05723e */ /* 0x001fe400048060ff */
[----:B------:R-:W-:Y:S02]  /*5070*/  ISETP.LT.OR P1, PT, R6, 0x9, !P1 ;  /* 0x000000090600780c */ /* 0x000fe40004f21670 */
[----:B------:R-:W-:Y:S01]  /*5080*/  F2FP.SATFINITE.E5M2.F32.PACK_AB_MERGE_C R61, RZ, R61, RZ ;  /* 0x0000003dff3d723e */ /* 0x000fe200048060ff */
[----:B------:R0:W-:Y:S01]  /*5090*/  @!P2 STG.E.U8 desc[UR20][R14.64+0x19], R5 ;  /* 0x000019050e00a986 */ /* 0x0001e2000c101114 */
[----:B-1----:R-:W-:Y:S02]  /*50a0*/  F2FP.SATFINITE.E5M2.F32.PACK_AB_MERGE_C R23, RZ, R70, RZ ;  /* 0x00000046ff17723e */ /* 0x002fe400048060ff */
[----:B------:R-:W-:Y:S01]  /*50b0*/  ISETP.GE.AND P2, PT, R24, 0x2a, PT ;  /* 0x0000002a1800780c */ /* 0x000fe20003f46270 */
[----:B------:R-:W-:Y:S01]  /*50c0*/  @!P6 STG.E.U8 desc[UR20][R18.64+0x20], R69 ;  /* 0x000020451200e986 */ /* 0x000fe2000c101114 */
[----:B------:R-:W-:-:S02]  /*50d0*/  F2FP.SATFINITE.E5M2.F32.PACK_AB_MERGE_C R59, RZ, R59, RZ ;  /* 0x0000003bff3b723e */ /* 0x000fc400048060ff */
[----:B------:R-:W-:Y:S01]  /*50e0*/  F2FP.SATFINITE.E5M2.F32.PACK_AB_MERGE_C R57, RZ, R57, RZ ;  /* 0x00000039ff39723e */ /* 0x000fe200048060ff */
[----:B------:R1:W-:Y:S01]  /*50f0*/  @!P5 STG.E.U8 desc[UR20][R18.64+0x21], R23 ;  /* 0x000021171200d986 */ /* 0x0003e2000c101114 */
[----:B------:R-:W-:Y:S02]  /*5100*/  ISETP.GE.AND P5, PT, R24, 0x29, PT ;  /* 0x000000291800780c */ /* 0x000fe40003fa6270 */
[----:B------:R-:W-:Y:S01]  /*5110*/  F2FP.SATFINITE.E5M2.F32.PACK_AB_MERGE_C R21, RZ, R21, RZ ;  /* 0x00000015ff15723e */ /* 0x000fe200048060ff */
[----:B------:R-:W-:Y:S01]  /*5120*/  @!P3 STG.E.U8 desc[UR20][R14.64+0x20], R67 ;  /* 0x000020430e00b986 */ /* 0x000fe2000c101114 */
[C---:B------:R-:W-:Y:S02]  /*5130*/  ISETP.LT.OR P3, PT, R6.reuse, 0x1, !P2 ;  /* 0x000000010600780c */ /* 0x040fe40005761670 */
[C---:B------:R-:W-:Y:S02]  /*5140*/  ISETP.LT.OR P6, PT, R6.reuse, 0x1, !P5 ;  /* 0x000000010600780c */ /* 0x040fe40006fc1670 */
[----:B------:R-:W-:-:S02]  /*5150*/  ISETP.LT.OR P5, PT, R6, 0x9, !P5 ;  /* 0x000000090600780c */ /* 0x000fc40006fa1670 */
[----:B0-----:R-:W-:Y:S02]  /*5160*/  F2FP.SATFINITE.E5M2.F32.PACK_AB_MERGE_C R5, RZ, R68, RZ ;  /* 0x00000044ff05723e */ /* 0x001fe400048060ff */
[----:B-1----:R-:W-:Y:S02]  /*5170*/  F2FP.SATFINITE.E5M2.F32.PACK_AB_MERGE_C R23, RZ, R66, RZ ;  /* 0x00000042ff17723e */ /* 0x002fe400048060ff */
[----:B------:R-:W-:Y:S01]  /*5180*/  ISETP.LT.OR P2, PT, R6, 0x9, !P2 ;  /* 0x000000090600780c */ /* 0x000fe20005741670 */
[----:B------:R0:W-:Y:S01]  /*5190*/  @!P1 STG.E.U8 desc[UR20][R14.64+0x21], R5 ;  /* 0x000021050e009986 */ /* 0x0001e2000c101114 */
[C---:B------:R-:W-:Y:S02]  /*51a0*/  ISETP.GE.AND P1, PT, R24.reuse, 0x31, PT ;  /* 0x000000311800780c */ /* 0x040fe40003f26270 */
[----:B------:R-:W-:Y:S01]  /*51b0*/  F2FP.SATFINITE.E5M2.F32.PACK_AB_MERGE_C R25, RZ, R56, RZ ;  /* 0x00000038ff19723e */ /* 0x000fe200048060ff */
[----:B------:R1:W-:Y:S01]  /*51c0*/  @!P3 STG.E.U8 desc[UR20][R18.64+0x29], R23 ;  /* 0x000029171200b986 */ /* 0x0003e2000c101114 */
[----:B------:R-:W-:-:S03]  /*51d0*/  ISETP.GE.AND P3, PT, R24, 0x32, PT ;  /* 0x000000321800780c */ /* 0x000fc60003f66270 */
[----:B------:R-:W-:Y:S01]  /*51e0*/  @!P6 STG.E.U8 desc[UR20][R18.64+0x28], R65 ;  /* 0x000028411200e986 */ /* 0x000fe2000c101114 */
[C---:B------:R-:W-:Y:S02]  /*51f0*/  ISETP.LT.OR P6, PT, R6.reuse, 0x1, !P1 ;  /* 0x000000010600780c */ /* 0x040fe40004fc1670 */
[C---:B------:R-:W-:Y:S01]  /*5200*/  ISETP.LT.OR P1, PT, R6.reuse, 0x9, !P1 ;  /* 0x000000090600780c */ /* 0x040fe20004f21670 */
[----:B------:R-:W-:Y:S01]  /*5210*/  @!P5 STG.E.U8 desc[UR20][R14.64+0x28], R63 ;  /* 0x0000283f0e00d986 */ /* 0x000fe2000c101114 */
[C---:B------:R-:W-:Y:S02]  /*5220*/  ISETP.LT.OR P5, PT, R6.reuse, 0x1, !P3 ;  /* 0x000000010600780c */ /* 0x040fe40005fa1670 */
[----:B0-----:R-:W-:Y:S02]  /*5230*/  F2FP.SATFINITE.E5M2.F32.PACK_AB_MERGE_C R5, RZ, R64, RZ ;  /* 0x00000040ff05723e */ /* 0x001fe400048060ff */
[----:B-1----:R-:W-:Y:S02]  /*5240*/  F2FP.SATFINITE.E5M2.F32.PACK_AB_MERGE_C R23, RZ, R62, RZ ;  /* 0x0000003eff17723e */ /* 0x002fe400048060ff */
[----:B------:R-:W-:Y:S01]  /*5250*/  ISETP.LT.OR P3, PT, R6, 0x9, !P3 ;  /* 0x000000090600780c */ /* 0x000fe20005f61670 */
[----:B------:R0:W-:Y:S01]  /*5260*/  @!P2 STG.E.U8 desc[UR20][R14.64+0x29], R5 ;  /* 0x000029050e00a986 */ /* 0x0001e2000c101114 */
[----:B------:R-:W-:-:S03]  /*5270*/  ISETP.GE.AND P2, PT, R24, 0x39, PT ;  /* 0x000000391800780c */ /* 0x000fc60003f46270 */
[----:B------:R-:W-:Y:S01]  /*5280*/  @!P6 STG.E.U8 desc[UR20][R18.64+0x30], R61 ;  /* 0x0000303d1200e986 */ /* 0x000fe2000c101114 */
[----:B------:R-:W-:-:S03]  /*5290*/  ISETP.GE.AND P6, PT, R24, 0x3a, PT ;  /* 0x0000003a1800780c */ /* 0x000fc60003fc6270 */
[----:B------:R1:W-:Y:S01]  /*52a0*/  @!P5 STG.E.U8 desc[UR20][R18.64+0x31], R23 ;  /* 0x000031171200d986 */ /* 0x0003e2000c101114 */
[C---:B------:R-:W-:Y:S02]  /*52b0*/  ISETP.LT.OR P5, PT, R6.reuse, 0x1, !P6 ;  /* 0x000000010600780c */ /* 0x040fe400077a1670 */
[C---:B------:R-:W-:Y:S01]  /*52c0*/  ISETP.LT.OR P6, PT, R6.reuse, 0x9, !P6 ;  /* 0x000000090600780c */ /* 0x040fe200077c1670 */
[----:B------:R2:W-:Y:S01]  /*52d0*/  @!P1 STG.E.U8 desc[UR20][R14.64+0x30], R59 ;  /* 0x0000303b0e009986 */ /* 0x0005e2000c101114 */
[C---:B------:R-:W-:Y:S02]  /*52e0*/  ISETP.LT.OR P1, PT, R6.reuse, 0x1, !P2 ;  /* 0x000000010600780c */ /* 0x040fe40005721670 */
[----:B------:R-:W-:Y:S02]  /*52f0*/  ISETP.LT.OR P2, PT, R6, 0x9, !P2 ;  /* 0x000000090600780c */ /* 0x000fe40005741670 */
[----:B0-----:R-:W-:Y:S02]  /*5300*/  F2FP.SATFINITE.E5M2.F32.PACK_AB_MERGE_C R5, RZ, R60, RZ ;  /* 0x0000003cff05723e */ /* 0x001fe400048060ff */
[----:B-1----:R-:W-:-:S03]  /*5310*/  F2FP.SATFINITE.E5M2.F32.PACK_AB_MERGE_C R23, RZ, R58, RZ ;  /* 0x0000003aff17723e */ /* 0x002fc600048060ff */
[----:B------:R2:W-:Y:S04]  /*5320*/  @!P3 STG.E.U8 desc[UR20][R14.64+0x31], R5 ;  /* 0x000031050e00b986 */ /* 0x0005e8000c101114 */
[----:B------:R2:W-:Y:S04]  /*5330*/  @!P1 STG.E.U8 desc[UR20][R18.64+0x38], R57 ;  /* 0x0000383912009986 */ /* 0x0005e8000c101114 */
[----:B------:R2:W-:Y:S04]  /*5340*/  @!P5 STG.E.U8 desc[UR20][R18.64+0x39], R23 ;  /* 0x000039171200d986 */ /* 0x0005e8000c101114 */
[----:B------:R2:W-:Y:S04]  /*5350*/  @!P2 STG.E.U8 desc[UR20][R14.64+0x38], R21 ;  /* 0x000038150e00a986 */ /* 0x0005e8000c101114 */
[----:B------:R2:W-:Y:S02]  /*5360*/  @!P6 STG.E.U8 desc[UR20][R14.64+0x39], R25 ;  /* 0x000039190e00e986 */ /* 0x0005e4000c101114 */
.L_x_108:
[----:B------:R-:W-:Y:S05]  /*5370*/  BSYNC B0 ;  /* 0x0000000000007941 */ /* 0x000fea0003800000 */
.L_x_42:
[C---:B------:R-:W-:Y:S01]  /*5380*/  LEA R2, P1, R8.reuse, R2, 0x1 ;  /* 0x0000000208027211 */ /* 0x040fe200078208ff */
[----:B------:R-:W-:Y:S01]  /*5390*/  ULDC.64 UR6, c[0x0][0x650] ;  /* 0x0001940000067ab9 */ /* 0x000fe20000000a00 */
[----:B-----5:R-:W-:Y:S01]  /*53a0*/  IMAD.U32 R4, RZ, RZ, UR12 ;  /* 0x0000000cff047e24 */ /* 0x020fe2000f8e00ff */
[----:B012---:R-:W-:Y:S01]  /*53b0*/  PRMT R14, RZ, 0x7610, R14 ;  /* 0x00007610ff0e7816 */ /* 0x007fe2000000000e */
[----:B------:R-:W-:Y:S01]  /*53c0*/  IMAD.MOV.U32 R6, RZ, RZ, -0x1 ;  /* 0xffffffffff067424 */ /* 0x000fe200078e00ff */
[----:B------:R-:W-:Y:S01]  /*53d0*/  LEA.HI.X R3, R8, R3, R0, 0x1, P1 ;  /* 0x0000000308037211 */ /* 0x000fe200008f0c00 */
[----:B------:R0:W-:Y:S01]  /*53e0*/  SYNCS.ARRIVE.TRANS64.A1T0 RZ, [R4+UR23], RZ ;  /* 0x000000ff04ff79a7 */ /* 0x0001e20008100017 */
[----:B------:R-:W-:Y:S01]  /*53f0*/  ISETP.GE.U32.AND P1, PT, R2, UR6, PT ;  /* 0x0000000602007c0c */ /* 0x000fe2000bf26070 */
[----:B------:R-:W-:-:S03]  /*5400*/  IMAD.MOV.U32 R5, RZ, RZ, -0x1 ;  /* 0xffffffffff057424 */ /* 0x000fc600078e00ff */
[----:B------:R-:W-:Y:S01]  /*5410*/  ISETP.GE.U32.AND.EX P1, PT, R3, UR7, PT, P1 ;  /* 0x0000000703007c0c */ /* 0x000fe2000bf26110 */
[----:B0-----:R-:W-:-:S12]  /*5420*/  IMAD.MOV.U32 R4, RZ, RZ, -0x1 ;  /* 0xffffffffff047424 */ /* 0x001fd800078e00ff */
[----:B------:R-:W-:Y:S05]  /*5430*/  @P1 BRA `(.L_x_109) ;  /* 0x0000000400601947 */ /* 0x000fea0003800000 */
[----:B------:R-:W0:Y:S01]  /*5440*/  S2R R26, SR_CTAID.X ;  /* 0x00000000001a7919 */ /* 0x000e220000002500 */
[----:B---34-:R-:W1:Y:S01]  /*5450*/  LDC.64 R22, c[0x0][0x628] ;  /* 0x00018a00ff167b82 */ /* 0x018e620000000a00 */
[----:B------:R-:W-:Y:S01]  /*5460*/  ULDC UR6, c[0x0][0x150] ;  /* 0x0000540000067ab9 */ /* 0x000fe20000000800 */
[----:B------:R-:W-:Y:S01]  /*5470*/  IMAD.MOV.U32 R18, RZ, RZ, R2 ;  /* 0x000000ffff127224 */ /* 0x000fe200078e0002 */
[----:B------:R-:W2:Y:S01]  /*5480*/  S2R R28, SR_CTAID.Y ;  /* 0x00000000001c7919 */ /* 0x000ea20000002600 */
[----:B------:R-:W-:-:S04]  /*5490*/  IMAD.MOV.U32 R19, RZ, RZ, R3 ;  /* 0x000000ffff137224 */ /* 0x000fc800078e0003 */
[----:B------:R-:W3:Y:S08]  /*54a0*/  LDC R29, c[0x0][0x144] ;  /* 0x00005100ff1d7b82 */ /* 0x000ef00000000800 */
[----:B------:R-:W4:Y:S08]  /*54b0*/  LDC R6, c[0x0][0x630] ;  /* 0x00018c00ff067b82 */ /* 0x000f300000000800 */
[----:B------:R-:W2:Y:S01]  /*54c0*/  LDC.64 R24, c[0x0][0x620] ;  /* 0x00018800ff187b82 */ /* 0x000ea20000000a00 */
[----:B-1----:R-:W-:-:S04]  /*54d0*/  ISETP.NE.U32.AND P1, PT, R22, RZ, PT ;  /* 0x000000ff1600720c */ /* 0x002fc80003f25070 */
[----:B------:R-:W-:Y:S02]  /*54e0*/  ISETP.NE.AND.EX P1, PT, R23, RZ, PT, P1 ;  /* 0x000000ff1700720c */ /* 0x000fe40003f25310 */
[----:B0-----:R-:W-:-:S05]  /*54f0*/  I2FP.F32.U32 R4, R26 ;  /* 0x0000001a00047245 */ /* 0x001fca0000201000 */
[----:B------:R-:W-:-:S04]  /*5500*/  FMUL R4, R4, UR6 ;  /* 0x0000000604047c20 */ /* 0x000fc80008400000 */
[----:B------:R0:W1:Y:S02]  /*5510*/  F2I.U32.TRUNC.NTZ R27, R4 ;  /* 0x00000004001b7305 */ /* 0x000064000020f000 */
[----:B---34-:R-:W-:Y:S05]  /*5520*/  @!P1 BRA `(.L_x_110) ;  /* 0x0000000000289947 */ /* 0x018fea0003800000 */
[----:B------:R-:W3:Y:S02]  /*5530*/  LDC R5, c[0x0][0x634] ;  /* 0x00018d00ff057b82 */ /* 0x000ee40000000800 */
[----:B---3--:R-:W-:-:S05]  /*5540*/  IADD3 R19, P1, R2, R5, RZ ;  /* 0x0000000502137210 */ /* 0x008fca0007f3e0ff */
[----:B------:R-:W-:-:S04]  /*5550*/  IMAD.X R21, RZ, RZ, R3, P1 ;  /* 0x000000ffff157224 */ /* 0x000fc800008e0603 */
[----:B0-----:R-:W-:-:S04]  /*5560*/  IMAD.WIDE.U32 R4, R21, R22, RZ ;  /* 0x0000001615047225 */ /* 0x001fc800078e00ff */
[----:B------:R-:W-:-:S04]  /*5570*/  IMAD.WIDE.U32 R14, P1, R19, R23, R4 ;  /* 0x00000017130e7225 */ /* 0x000fc80007820004 */
[----:B------:R-:W-:-:S04]  /*5580*/  IMAD.WIDE.U32 R4, R19, R22, RZ ;  /* 0x0000001613047225 */ /* 0x000fc800078e00ff */
[----:B------:R-:W-:Y:S01]  /*5590*/  IMAD.X R19, RZ, RZ, RZ, P1 ;  /* 0x000000ffff137224 */ /* 0x000fe200008e06ff */
[----:B------:R-:W-:Y:S01]  /*55a0*/  IADD3 RZ, P1, R5, R14, RZ ;  /* 0x0000000e05ff7210 */ /* 0x000fe20007f3e0ff */
[----:B------:R-:W-:-:S04]  /*55b0*/  IMAD.MOV.U32 R18, RZ, RZ, R15 ;  /* 0x000000ffff127224 */ /* 0x000fc800078e000f */
[----:B------:R-:W-:-:S08]  /*55c0*/  IMAD.WIDE.U32.X R18, R21, R23, R18, P1 ;  /* 0x0000001715127225 */ /* 0x000fd000008e0412 */
.L_x_110:
[-CC-:B------:R-:W-:Y:S01]  /*55d0*/  SHF.R.U64 R23, R18, R6.reuse, R19.reuse ;  /* 0x0000000612177219 */ /* 0x180fe20000001213 */
[----:B------:R-:W3:Y:S01]  /*55e0*/  LDC.64 R32, c[0x0][0x640] ;  /* 0x00019000ff207b82 */ /* 0x000ee20000000a00 */
[----:B0-----:R-:W-:Y:S01]  /*55f0*/  SHF.R.U32.HI R4, RZ, R6, R19 ;  /* 0x00000006ff047219 */ /* 0x001fe20000011613 */
[----:B-1----:R-:W-:Y:S01]  /*5600*/  IMAD.MOV R27, RZ, RZ, -R27 ;  /* 0x000000ffff1b7224 */ /* 0x002fe200078e0a1b */
[----:B------:R-:W-:Y:S01]  /*5610*/  IADD3 R15, P1, RZ, -R23, RZ ;  /* 0x80000017ff0f7210 */ /* 0x000fe20007f3e0ff */
[----:B------:R-:W-:Y:S01]  /*5620*/  ULDC UR6, c[0x0][0x154] ;  /* 0x0000550000067ab9 */ /* 0x000fe20000000800 */
[----:B------:R-:W-:Y:S02]  /*5630*/  IMAD.MOV.U32 R19, RZ, RZ, 0x1 ;  /* 0x00000001ff137424 */ /* 0x000fe400078e00ff */
[----:B------:R-:W-:Y:S01]  /*5640*/  IMAD R29, R29, R27, R26 ;  /* 0x0000001b1d1d7224 */ /* 0x000fe200078e021a */
[----:B------:R-:W0:Y:S01]  /*5650*/  LDC R14, c[0x0][0x618] ;  /* 0x00018600ff0e7b82 */ /* 0x000e220000000800 */
[----:B------:R-:W-:-:S04]  /*5660*/  IMAD.X R5, RZ, RZ, ~R4, P1 ;  /* 0x000000ffff057224 */ /* 0x000fc800008e0e04 */
[-C--:B--2---:R-:W-:Y:S02]  /*5670*/  IMAD R6, R5, R24.reuse, RZ ;  /* 0x0000001805067224 */ /* 0x084fe400078e02ff */
[C---:B------:R-:W-:Y:S01]  /*5680*/  IMAD.WIDE.U32 R4, R15.reuse, R24, R2 ;  /* 0x000000180f047225 */ /* 0x040fe200078e0002 */
[----:B------:R-:W1:Y:S03]  /*5690*/  LDC R18, c[0x0][0x608] ;  /* 0x00018200ff127b82 */ /* 0x000e660000000800 */
[----:B------:R-:W-:Y:S01]  /*56a0*/  IMAD R15, R15, R25, R6 ;  /* 0x000000190f0f7224 */ /* 0x000fe200078e0206 */
[----:B------:R-:W-:-:S03]  /*56b0*/  I2FP.F32.U32 R6, R28 ;  /* 0x0000001c00067245 */ /* 0x000fc60000201000 */
[----:B------:R-:W-:Y:S01]  /*56c0*/  IMAD.IADD R5, R5, 0x1, R15 ;  /* 0x0000000105057824 */ /* 0x000fe200078e020f */
[----:B------:R-:W2:Y:S01]  /*56d0*/  LDC R30, c[0x0][0x658] ;  /* 0x00019600ff1e7b82 */ /* 0x000ea20000000800 */
[----:B---3--:R-:W-:Y:S01]  /*56e0*/  ISETP.NE.U32.AND P1, PT, R32, RZ, PT ;  /* 0x000000ff2000720c */ /* 0x008fe20003f25070 */
[----:B------:R-:W-:-:S03]  /*56f0*/  IMAD.MOV.U32 R15, RZ, RZ, -0x1 ;  /* 0xffffffffff0f7424 */ /* 0x000fc600078e00ff */
[----:B------:R-:W-:-:S03]  /*5700*/  ISETP.NE.AND.EX P1, PT, R33, RZ, PT, P1 ;  /* 0x000000ff2100720c */ /* 0x000fc60003f25310 */
[----:B------:R-:W3:Y:S01]  /*5710*/  LDC R27, c[0x0][0x148] ;  /* 0x00005200ff1b7b82 */ /* 0x000ee20000000800 */
[-CC-:B0-----:R-:W-:Y:S02]  /*5720*/  SHF.R.U64 R22, R4, R14.reuse, R5.reuse ;  /* 0x0000000e04167219 */ /* 0x181fe40000001205 */
[----:B------:R-:W-:Y:S01]  /*5730*/  SHF.R.U32.HI R5, RZ, R14, R5 ;  /* 0x0000000eff057219 */ /* 0x000fe20000011605 */
[----:B------:R-:W-:-:S04]  /*5740*/  FMUL R14, R6, UR6 ;  /* 0x00000006060e7c20 */ /* 0x000fc80008400000 */
[----:B------:R-:W0:Y:S01]  /*5750*/  LDC R26, c[0x0][0x600] ;  /* 0x00018000ff1a7b82 */ /* 0x000e220000000800 */
[----:B------:R4:W0:Y:S01]  /*5760*/  F2I.U32.TRUNC.NTZ R25, R14 ;  /* 0x0000000e00197305 */ /* 0x000822000020f000 */
[-CC-:B-1----:R-:W-:Y:S02]  /*5770*/  SHF.R.U64 R6, R22, R18.reuse, R5.reuse ;  /* 0x0000001216067219 */ /* 0x182fe40000001205 */
[----:B------:R-:W-:-:S04]  /*5780*/  SHF.R.U32.HI R5, RZ, R18, R5 ;  /* 0x00000012ff057219 */ /* 0x000fc80000011605 */
[----:B------:R-:W1:Y:S01]  /*5790*/  LDC R34, c[0x0][0x648] ;  /* 0x00019200ff227b82 */ /* 0x000e620000000800 */
[-CC-:B--2---:R-:W-:Y:S02]  /*57a0*/  SHF.R.U64 R24, R6, R30.reuse, R5.reuse ;  /* 0x0000001e06187219 */ /* 0x184fe40000001205 */
[-C--:B------:R-:W-:Y:S02]  /*57b0*/  SHF.L.U32 R15, R15, R30.reuse, RZ ;  /* 0x0000001e0f0f7219 */ /* 0x080fe400000006ff */
[-C--:B------:R-:W-:Y:S01]  /*57c0*/  SHF.R.U32.HI R5, RZ, R30.reuse, R5 ;  /* 0x0000001eff057219 */ /* 0x080fe20000011605 */
[----:B------:R-:W-:Y:S01]  /*57d0*/  IMAD.MOV.U32 R4, RZ, RZ, R24 ;  /* 0x000000ffff047224 */ /* 0x000fe200078e0018 */
[----:B------:R-:W-:Y:S01]  /*57e0*/  SHF.L.U32 R30, R19, R30, RZ ;  /* 0x0000001e131e7219 */ /* 0x000fe200000006ff */
[----:B------:R-:W2:Y:S01]  /*57f0*/  LDC R35, c[0x0][0x638] ;  /* 0x00018e00ff237b82 */ /* 0x000ea20000000800 */
[----:B------:R-:W-:-:S07]  /*5800*/  LOP3.LUT R31, RZ, R15, RZ, 0x33, !PT ;  /* 0x0000000fff1f7212 */ /* 0x000fce00078e33ff */
[----:B------:R-:W0:Y:S01]  /*5810*/  LDC R36, c[0x0][0x610] ;  /* 0x00018400ff247b82 */ /* 0x000e220000000800 */
[----:B----4-:R-:W-:Y:S05]  /*5820*/  @!P1 BRA `(.L_x_111) ;  /* 0x0000000000289947 */ /* 0x010fea0003800000 */
        /* <DEDUP_REMOVED lines=10> */
.L_x_111:
[----:B-1----:R-:W-:Y:S01]  /*58d0*/  SHF.R.U64 R4, R4, R34, R5 ;  /* 0x0000002204047219 */ /* 0x002fe20000001205 */
[----:B0-----:R-:W-:Y:S01]  /*58e0*/  VIADD R19, R26, 0xffffffff ;  /* 0xffffffff1a137836 */ /* 0x001fe20000000000 */
[----:B------:R-:W-:Y:S01]  /*58f0*/  LOP3.LUT R15, R6, R31, RZ, 0xc0, !PT ;  /* 0x0000001f060f7212 */ /* 0x000fe200078ec0ff */
[----:B------:R-:W-:Y:S02]  /*5900*/  IMAD.MOV R25, RZ, RZ, -R25 ;  /* 0x000000ffff197224 */ /* 0x000fe400078e0a19 */
[----:B------:R-:W-:Y:S02]  /*5910*/  IMAD.MOV R5, RZ, RZ, -R4 ;  /* 0x000000ffff057224 */ /* 0x000fe400078e0a04 */
[----:B------:R-:W-:Y:S01]  /*5920*/  IMAD R6, R30, R4, R15 ;  /* 0x000000041e067224 */ /* 0x000fe200078e020f */
[----:B------:R-:W-:Y:S01]  /*5930*/  LOP3.LUT R15, R22, R19, RZ, 0xc0, !PT ;  /* 0x00000013160f7212 */ /* 0x000fe200078ec0ff */
[----:B---3--:R-:W-:Y:S02]  /*5940*/  @P4 IMAD R29, R27, R25, R28 ;  /* 0x000000191b1d4224 */ /* 0x008fe400078e021c */
[----:B--2---:R-:W-:-:S02]  /*5950*/  IMAD R4, R5, R35, R24 ;  /* 0x0000002305047224 */ /* 0x004fc400078e0218 */
[----:B------:R-:W-:Y:S02]  /*5960*/  IMAD R6, R6, R36, R29 ;  /* 0x0000002406067224 */ /* 0x000fe400078e021d */
[----:B------:R-:W-:Y:S02]  /*5970*/  IMAD R5, R4, R26, R15 ;  /* 0x0000001a04057224 */ /* 0x000fe400078e020f */
[----:B------:R-:W-:-:S03]  /*5980*/  IMAD.MOV.U32 R14, RZ, RZ, 0x1 ;  /* 0x00000001ff0e7424 */ /* 0x000fc600078e00ff */
[----:B------:R-:W-:Y:S02]  /*5990*/  SEL R4, R5, R6, !P4 ;  /* 0x0000000605047207 */ /* 0x000fe40006000000 */
[----:B------:R-:W-:Y:S01]  /*59a0*/  SEL R6, R6, R5, !P4 ;  /* 0x0000000506067207 */ /* 0x000fe20006000000 */
[----:B------:R-:W-:-:S07]  /*59b0*/  IMAD.MOV.U32 R5, RZ, RZ, R23 ;  /* 0x000000ffff057224 */ /* 0x000fce00078e0017 */
.L_x_109:
[----:B------:R-:W-:Y:S02]  /*59c0*/  LOP3.LUT P1, RZ, R14, 0xff, RZ, 0xc0, !PT ;  /* 0x000000ff0eff7812 */ /* 0x000fe4000782c0ff */
[----:B------:R-:W-:-:S11]  /*59d0*/  LOP3.LUT R88, R88, 0x1, RZ, 0x3c, !PT ;  /* 0x0000000158587812 */ /* 0x000fd600078e3cff */
[----:B------:R-:W-:Y:S05]  /*59e0*/  @P1 BRA `(.L_x_112) ;  /* 0xffffffbc006c1947 */ /* 0x000fea000383ffff */
[----:B------:R-:W-:Y:S05]  /*59f0*/  EXIT ;  /* 0x000000000000794d */ /* 0x000fea0003800000 */
.L_x_18:
[----:B------:R-:W-:-:S08]  /*5a00*/  ISETP.NE.AND P0, PT, R22, RZ, PT ;  /* 0x000000ff1600720c */ /* 0x000fd00003f05270 */
[----:B--2-45:R-:W0:-:S00]  /*5a10*/  USETMAXREG.DEALLOC.CTAPOOL 0x28 ;  /* 0x00000028000079c8 */ /* 0x034e0000080e0500 */
[----:B------:R-:W-:Y:S05]  /*5a20*/  @P0 EXIT ;  /* 0x000000000000094d */ /* 0x000fea0003800000 */
[----:B0-----:R-:W-:Y:S01]  /*5a30*/  LOP3.LUT P0, RZ, R17, 0xff, RZ, 0xc0, !PT ;  /* 0x000000ff11ff7812 */ /* 0x001fe2000780c0ff */
[----:B------:R-:W-:Y:S02]  /*5a40*/  IMAD.MOV.U32 R12, RZ, RZ, 0x1 ;  /* 0x00000001ff0c7424 */ /* 0x000fe400078e00ff */
[----:B------:R-:W-:-:S10]  /*5a50*/  IMAD.MOV.U32 R13, RZ, RZ, RZ ;  /* 0x000000ffff0d7224 */ /* 0x000fd400078e00ff */
[----:B------:R-:W-:Y:S05]  /*5a60*/  @!P0 BRA `(.L_x_113) ;  /* 0x0000000c00208947 */ /* 0x000fea0003800000 */
[----:B------:R-:W0:Y:S01]  /*5a70*/  S2UR UR8, SR_CgaCtaId ;  /* 0x00000000000879c3 */ /* 0x000e220000008800 */
[----:B------:R-:W-:Y:S01]  /*5a80*/  LOP3.LUT P0, RZ, R11, 0x1f, RZ, 0xc0, !PT ;  /* 0x0000001f0bff7812 */ /* 0x000fe2000780c0ff */
[----:B------:R-:W-:Y:S01]  /*5a90*/  ULDC UR5, c[0x0][0x658] ;  /* 0x0001960000057ab9 */ /* 0x000fe20000000800 */
[----:B------:R-:W-:Y:S01]  /*5aa0*/  UMOV UR6, 0xffffffff ;  /* 0xffffffff00067882 */ /* 0x000fe20000000000 */
[----:B------:R-:W-:Y:S01]  /*5ab0*/  BSSY B0, `(.L_x_113) ;  /* 0x00000c3000007945 */ /* 0x000fe20003800000 */
[----:B------:R-:W-:Y:S01]  /*5ac0*/  USHF.L.U32 UR6, UR6, UR5, URZ ;  /* 0x0000000506067299 */ /* 0x000fe2000800063f */
[C---:B------:R-:W-:Y:S01]  /*5ad0*/  ISETP.NE.AND P2, PT, R10.reuse, RZ, PT ;  /* 0x000000ff0a00720c */ /* 0x040fe20003f45270 */
[----:B------:R-:W-:Y:S01]  /*5ae0*/  IMAD.MOV.U32 R15, RZ, RZ, 0x1 ;  /* 0x00000001ff0f7424 */ /* 0x000fe200078e00ff */
[----:B------:R-:W-:Y:S01]  /*5af0*/  ISETP.NE.OR P0, PT, R10, RZ, !P0 ;  /* 0x000000ff0a00720c */ /* 0x000fe20004705670 */
[----:B------:R-:W-:Y:S01]  /*5b00*/  IMAD.MOV.U32 R12, RZ, RZ, 0x1 ;  /* 0x00000001ff0c7424 */ /* 0x000fe200078e00ff */
[----:B------:R-:W-:Y:S01]  /*5b10*/  LOP3.LUT R14, R7, 0x2, RZ, 0xfc, !PT ;  /* 0x00000002070e7812 */ /* 0x000fe200078efcff */
[----:B------:R-:W-:Y:S01]  /*5b20*/  IMAD.MOV.U32 R13, RZ, RZ, RZ ;  /* 0x000000ffff0d7224 */ /* 0x000fe200078e00ff */
[----:B------:R-:W-:Y:S01]  /*5b30*/  ULDC UR4, c[0x0][0x600] ;  /* 0x0001800000047ab9 */ /* 0x000fe20000000800 */
[----:B------:R-:W-:Y:S01]  /*5b40*/  UMOV UR7, 0x1 ;  /* 0x0000000100077882 */ /* 0x000fe20000000000 */
[----:B------:R-:W-:-:S02]  /*5b50*/  UIADD3 UR22, UR13, 0x1, URZ ;  /* 0x000000010d167890 */ /* 0x000fc4000fffe03f */
[----:B------:R-:W-:Y:S02]  /*5b60*/  UIADD3 UR15, UR4, -0x1, URZ ;  /* 0xffffffff040f7890 */ /* 0x000fe4000fffe03f */
[----:B------:R-:W-:Y:S02]  /*5b70*/  USHF.L.U32 UR17, UR7, UR5, URZ ;  /* 0x0000000507117299 */ /* 0x000fe4000800063f */
[----:B------:R-:W-:Y:S01]  /*5b80*/  ULOP3.LUT UR16, URZ, UR6, URZ, 0x33, !UPT ;  /* 0x000000063f107292 */ /* 0x000fe2000f8e333f */
[----:B------:R-:W-:Y:S01]  /*5b90*/  ULDC.64 UR20, c[0x0][0x198] ;  /* 0x0000660000147ab9 */ /* 0x000fe20000000a00 */
[----:B0-----:R-:W-:-:S10]  /*5ba0*/  IMAD.U32 R17, RZ, RZ, UR8 ;  /* 0x00000008ff117e24 */ /* 0x001fd4000f8e00ff */
.L_x_125:
[----:B------:R-:W-:-:S03]  /*5bb0*/  UMOV UR4, 0xffffffff ;  /* 0xffffffff00047882 */ /* 0x000fc60000000000 */
[----:B------:R-:W-:Y:S05]  /*5bc0*/  BRA.DIV UR4, `(.L_x_114) ;  /* 0x0000001604507947 */ /* 0x000fea000b800000 */
[----:B------:R-:W-:-:S13]  /*5bd0*/  ELECT P1, URZ, PT ;  /* 0x00000000003f782f */ /* 0x000fda0003820000 */
.L_x_148:
[----:B------:R-:W0:Y:S01]  /*5be0*/  LDC R10, c[0x0][0x28c] ;  /* 0x0000a300ff0a7b82 */ /* 0x000e220000000800 */
[----:B------:R-:W-:Y:S01]  /*5bf0*/  BSSY B1, `(.L_x_115) ;  /* 0x000003a000017945 */ /* 0x000fe20003800000 */
[----:B0-----:R-:W-:-:S13]  /*5c00*/  ISETP.LT.OR P1, PT, R10, 0x1, !P1 ;  /* 0x000000010a00780c */ /* 0x001fda0004f21670 */
[----:B------:R-:W-:Y:S05]  /*5c10*/  @P1 BRA `(.L_x_116) ;  /* 0x0000000000dc1947 */ /* 0x000fea0003800000 */
[----:B------:R-:W-:Y:S02]  /*5c20*/  IMAD R17, R6, 0x8, R17 ;  /* 0x0000000806117824 */ /* 0x000fe400078e0211 */
[----:B------:R-:W-:Y:S02]  /*5c30*/  IMAD.SHL.U32 R16, R4, 0x40, RZ ;  /* 0x0000004004107824 */ /* 0x000fe400078e00ff */
[----:B------:R-:W-:Y:S02]  /*5c40*/  IMAD.MOV.U32 R20, RZ, RZ, RZ ;  /* 0x000000ffff147224 */ /* 0x000fe400078e00ff */
[----:B------:R-:W-:Y:S02]  /*5c50*/  IMAD.U32 R22, RZ, RZ, UR22 ;  /* 0x00000016ff167e24 */ /* 0x000fe4000f8e00ff */
[----:B------:R-:W-:Y:S02]  /*5c60*/  IMAD.MOV.U32 R4, RZ, RZ, R12 ;  /* 0x000000ffff047224 */ /* 0x000fe400078e000c */
[----:B------:R-:W-:-:S02]  /*5c70*/  IMAD.MOV.U32 R6, RZ, RZ, R13 ;  /* 0x000000ffff067224 */ /* 0x000fc400078e000d */
[----:B------:R-:W-:-:S07]  /*5c80*/  IMAD.SHL.U32 R18, R17, 0x8, RZ ;  /* 0x0000000811127824 */ /* 0x000fce00078e00ff */
.L_x_120:
[----:B------:R-:W0:Y:S01]  /*5c90*/  S2UR UR4, SR_CgaCtaId ;  /* 0x00000000000479c3 */ /* 0x000e220000008800 */
[----:B------:R-:W-:-:S07]  /*5ca0*/  MOV R10, 0x400 ;  /* 0x00000400000a7802 */ /* 0x000fce0000000f00 */
[----:B------:R-:W1:Y:S01]  /*5cb0*/  @!P2 LDC R11, c[0x0][0x500] ;  /* 0x00014000ff0bab82 */ /* 0x000e620000000800 */
[----:B0-----:R-:W-:-:S05]  /*5cc0*/  IMAD.U32 R17, RZ, RZ, UR4 ;  /* 0x00000004ff117e24 */ /* 0x001fca000f8e00ff */
[----:B------:R-:W-:Y:S02]  /*5cd0*/  LEA R21, R17, R10, 0x18 ;  /* 0x0000000a11157211 */ /* 0x000fe400078ec0ff */
[----:B------:R-:W-:-:S03]  /*5ce0*/  SHF.L.U32 R10, R4, 0x1f, RZ ;  /* 0x0000001f040a7819 */ /* 0x000fc600000006ff */
[----:B------:R-:W-:-:S04]  /*5cf0*/  IMAD R19, R6, 0x8, R21 ;  /* 0x0000000806137824 */ /* 0x000fc800078e0215 */
[----:B------:R-:W0:Y:S02]  /*5d00*/  SYNCS.PHASECHK.TRANS64.TRYWAIT P1, [R19+URZ+0x70], R10 ;  /* 0x0000700a130075a7 */ /* 0x000e24000802017f */
[----:B01----:R-:W-:Y:S05]  /*5d10*/  @!P1 BRA `(.L_x_117) ;  /* 0x00000014001c9947 */ /* 0x003fea0003800000 */
.L_x_149:
[----:B0-----:R-:W-:Y:S01]  /*5d20*/  PRMT R10, R14, 0x9910, RZ ;  /* 0x000099100e0a7816 */ /* 0x001fe200000000ff */
[----:B------:R0:W-:Y:S03]  /*5d30*/  @!P2 SYNCS.ARRIVE.TRANS64 RZ, [R19+URZ], R11 ;  /* 0x0000000b13ffa9a7 */ /* 0x0001e6000800003f */
[----:B------:R-:W-:-:S13]  /*5d40*/  ISETP.NE.AND P1, PT, R10, 0x2, PT ;  /* 0x000000020a00780c */ /* 0x000fda0003f25270 */
[----:B0-----:R-:W-:Y:S05]  /*5d50*/  @P1 BRA `(.L_x_118) ;  /* 0x0000000000041947 */ /* 0x001fea0003800000 */
[----:B------:R-:W-:Y:S01]  /*5d60*/  BPT.TRAP 0x1 ;  /* 0x000000040000795c */ /* 0x000fe20000300000 */
.L_x_118:
[----:B------:R-:W-:Y:S05]  /*5d70*/  @P0 BRA `(.L_x_119) ;  /* 0x0000000000040947 */ /* 0x000fea0003800000 */
[----:B------:R-:W-:Y:S01]  /*5d80*/  BPT.TRAP 0x1 ;  /* 0x000000040000795c */ /* 0x000fe20000300000 */
.L_x_119:
[----:B------:R-:W-:Y:S01]  /*5d90*/  IMAD.SHL.U32 R10, R6, 0x2000, RZ ;  /* 0x00002000060a7824 */ /* 0x000fe200078e00ff */
[----:B------:R-:W-:Y:S01]  /*5da0*/  R2UR UR8, R21 ;  /* 0x00000000150872ca */ /* 0x000fe200000e0000 */
[----:B------:R-:W-:Y:S01]  /*5db0*/  VIADD R22, R22, 0xffffffff ;  /* 0xffffffff16167836 */ /* 0x000fe20000000000 */
[----:B------:R-:W-:Y:S01]  /*5dc0*/  R2UR UR9, R19 ;  /* 0x00000000130972ca */ /* 0x000fe200000e0000 */
[--C-:B------:R-:W-:Y:S01]  /*5dd0*/  IMAD R11, R17, 0x400, R10.reuse ;  /* 0x00000400110b7824 */ /* 0x100fe200078e020a */
[----:B------:R-:W-:Y:S01]  /*5de0*/  IADD3 R10, R21, 0x1c200, R10 ;  /* 0x0001c200150a7810 */ /* 0x000fe20007ffe00a */
[----:B------:R-:W-:Y:S01]  /*5df0*/  UIADD3 UR4, UP0, UR20, 0xf0, URZ ;  /* 0x000000f014047890 */ /* 0x000fe2000ff1e03f */
[----:B------:R-:W-:Y:S01]  /*5e00*/  R2UR UR11, R18 ;  /* 0x00000000120b72ca */ /* 0x000fe200000e0000 */
[----:B------:R-:W-:Y:S01]  /*5e10*/  UIADD3 UR24, UP1, UR20, 0x1f0, URZ ;  /* 0x000001f014187890 */ /* 0x000fe2000ff3e03f */
[----:B------:R-:W-:Y:S01]  /*5e20*/  R2UR UR5, R11 ;  /* 0x000000000b0572ca */ /* 0x000fe200000e0000 */
[----:B------:R-:W-:Y:S01]  /*5e30*/  VIADD R6, R6, 0x1 ;  /* 0x0000000106067836 */ /* 0x000fe20000000000 */
[----:B------:R-:W-:Y:S01]  /*5e40*/  R2UR UR10, R20 ;  /* 0x00000000140a72ca */ /* 0x000fe200000e0000 */
[----:B------:R-:W-:Y:S01]  /*5e50*/  UIADD3.X UR25, URZ, UR21, URZ, UP1, !UPT ;  /* 0x000000153f197290 */ /* 0x000fe20008ffe43f */
[----:B------:R-:W-:Y:S01]  /*5e60*/  R2UR UR12, R5 ;  /* 0x00000000050c72ca */ /* 0x000fe200000e0000 */
[----:B------:R-:W-:Y:S01]  /*5e70*/  UMOV UR19, 0xff0000 ;  /* 0x00ff000000137882 */ /* 0x000fe20000000000 */
[----:B------:R-:W-:Y:S01]  /*5e80*/  R2UR UR14, R10 ;  /* 0x000000000a0e72ca */ /* 0x000fe200000e0000 */
[----:B------:R-:W-:Y:S01]  /*5e90*/  UMOV UR6, 0x0 ;  /* 0x0000000000067882 */ /* 0x000fe20000000000 */
[----:B------:R-:W-:Y:S01]  /*5ea0*/  R2UR UR18, R16 ;  /* 0x00000000101272ca */ /* 0x000fe200000e0000 */
[----:B------:R-:W-:Y:S01]  /*5eb0*/  UMOV UR7, 0x10000000 ;  /* 0x1000000000077882 */ /* 0x000fe20000000000 */
[----:B------:R-:W-:Y:S01]  /*5ec0*/  ISETP.GT.AND P3, PT, R22, 0x1, PT ;  /* 0x000000011600780c */ /* 0x000fe20003f64270 */
[----:B------:R-:W-:Y:S01]  /*5ed0*/  VIADD R20, R20, 0x80 ;  /* 0x0000008014147836 */ /* 0x000fe20000000000 */
[----:B------:R-:W-:Y:S01]  /*5ee0*/  ISETP.NE.AND P1, PT, R6, 0xe, PT ;  /* 0x0000000e0600780c */ /* 0x000fe20003f25270 */
[----:B------:R-:W-:-:S02]  /*5ef0*/  UIADD3 UR8, UR8, 0x200, UR5 ;  /* 0x0000020008087890 */ /* 0x000fc4000fffe005 */
[----:B------:R-:W-:Y:S01]  /*5f00*/  UIADD3.X UR5, URZ, UR21, URZ, UP0, !UPT ;  /* 0x000000153f057290 */ /* 0x000fe200087fe43f */
[----:B------:R-:W-:Y:S02]  /*5f10*/  SEL R11, RZ, 0x1, P1 ;  /* 0x00000001ff0b7807 */ /* 0x000fe40000800000 */
[----:B------:R-:W-:Y:S02]  /*5f20*/  SEL R6, R6, RZ, P1 ;  /* 0x000000ff06067207 */ /* 0x000fe40000800000 */
[----:B------:R-:W-:-:S04]  /*5f30*/  LOP3.LUT R4, R4, R11, RZ, 0x3c, !PT ;  /* 0x0000000b04047212 */ /* 0x000fc800078e3cff */
[----:B------:R0:W-:Y:S02]  /*5f40*/  UTMALDG.3D.MULTICAST [UR8], [UR4], UR19, desc[UR6] ;  /* 0x00000608040073b4 */ /* 0x0001e40008011813 */
[----:B0-----:R-:W-:Y:S01]  /*5f50*/  UMOV UR8, UR14 ;  /* 0x0000000e00087c82 */ /* 0x001fe20008000000 */
[----:B------:R-:W-:Y:S02]  /*5f60*/  UMOV UR11, UR18 ;  /* 0x00000012000b7c82 */ /* 0x000fe40008000000 */
[----:B------:R0:W-:Y:S02]  /*5f70*/  UTMALDG.3D [UR8], [UR24], desc[UR6] ;  /* 0x00000608180075b4 */ /* 0x0001e40008011000 */
[----:B0-----:R-:W-:Y:S05]  /*5f80*/  @P3 BRA `(.L_x_120) ;  /* 0xfffffffc00403947 */ /* 0x001fea000383ffff */
.L_x_116:
[----:B------:R-:W-:Y:S05]  /*5f90*/  BSYNC B1 ;  /* 0x0000000000017941 */ /* 0x000fea0003800000 */
.L_x_115:
[----:B------:R-:W-:Y:S01]  /*5fa0*/  LOP3.LUT P5, RZ, R15, 0xff, RZ, 0xc0, !PT ;  /* 0x000000ff0fff7812 */ /* 0x000fe200078ac0ff */
[----:B------:R-:W-:Y:S01]  /*5fb0*/  VIADD R6, R13, UR13 ;  /* 0x0000000d0d067c36 */ /* 0x000fe20008000000 */
[----:B------:R-:W-:Y:S01]  /*5fc0*/  ULDC.64 UR4, c[0x0][0x650] ;  /* 0x0001940000047ab9 */ /* 0x000fe20000000a00 */
[----:B------:R-:W-:Y:S01]  /*5fd0*/  IMAD.U32 R11, RZ, RZ, UR13 ;  /* 0x0000000dff0b7e24 */ /* 0x000fe2000f8e00ff */
[----:B------:R-:W-:Y:S01]  /*5fe0*/  UISETP.GE.U32.AND UP0, UPT, UR13, 0xe, UPT ;  /* 0x0000000e0d00788c */ /* 0x000fe2000bf06070 */
[----:B------:R-:W-:Y:S01]  /*5ff0*/  BSSY B1, `(.L_x_121) ;  /* 0x000006c000017945 */ /* 0x000fe20003800000 */
[----:B------:R-:W-:Y:S02]  /*6000*/  SHF.R.U32.HI R4, RZ, 0x1, R6 ;  /* 0x00000001ff047819 */ /* 0x000fe40000011606 */
[----:B------:R-:W-:Y:S02]  /*6010*/  ISETP.GT.U32.AND P1, PT, R6, 0xd, PT ;  /* 0x0000000d0600780c */ /* 0x000fe40003f24070 */
[----:B------:R-:W-:Y:S01]  /*6020*/  PLOP3.LUT P3, PT, PT, PT, UP0, 0x80, 0x0 ;  /* 0x000000000000781c */ /* 0x000fe20003f6f008 */
[----:B------:R-:W-:Y:S01]  /*6030*/  IMAD.WIDE.U32 R4, R4, -0x6db6db6d, RZ ;  /* 0x9249249304047825 */ /* 0x000fe200078e00ff */
[----:B------:R-:W-:Y:S01]  /*6040*/  ISETP.LT.U32.AND P1, PT, R11, 0xe, P1 ;  /* 0x0000000e0b00780c */ /* 0x000fe20000f21070 */
[----:B------:R-:W0:Y:S01]  /*6050*/  @P5 S2R R17, SR_CgaCtaId ;  /* 0x0000000000115919 */ /* 0x000e220000008800 */
[----:B------:R-:W-:Y:S01]  /*6060*/  @P5 MOV R10, 0x400 ;  /* 0x00000400000a5802 */ /* 0x000fe20000000f00 */
[----:B------:R-:W-:Y:S01]  /*6070*/  IMAD.MOV.U32 R4, RZ, RZ, -0x1 ;  /* 0xffffffffff047424 */ /* 0x000fe200078e00ff */
[----:B------:R-:W-:-:S02]  /*6080*/  SHF.R.U32.HI R11, RZ, 0x2, R5 ;  /* 0x00000002ff0b7819 */ /* 0x000fc40000011605 */
[----:B------:R-:W-:Y:S02]  /*6090*/  SEL R5, RZ, 0x1, !P1 ;  /* 0x00000001ff057807 */ /* 0x000fe40004800000 */
[----:B------:R-:W-:Y:S01]  /*60a0*/  PRMT R15, RZ, 0x7610, R15 ;  /* 0x00007610ff0f7816 */ /* 0x000fe2000000000f */
[----:B------:R-:W-:Y:S01]  /*60b0*/  IMAD R13, R11, -0xe, R6 ;  /* 0xfffffff20b0d7824 */ /* 0x000fe200078e0206 */
[----:B------:R-:W-:Y:S01]  /*60c0*/  LOP3.LUT R12, R12, R5, RZ, 0x3c, !PT ;  /* 0x000000050c0c7212 */ /* 0x000fe200078e3cff */
[----:B------:R-:W-:Y:S02]  /*60d0*/  IMAD.MOV.U32 R6, RZ, RZ, -0x1 ;  /* 0xffffffffff067424 */ /* 0x000fe400078e00ff */
[----:B------:R-:W-:Y:S01]  /*60e0*/  IMAD.MOV.U32 R5, RZ, RZ, -0x1 ;  /* 0xffffffffff057424 */ /* 0x000fe200078e00ff */
[----:B------:R-:W-:Y:S02]  /*60f0*/  @P3 LOP3.LUT R12, R12, 0x1, R11, 0x78, !PT ;  /* 0x000000010c0c3812 */ /* 0x000fe400078e780b */
[----:B0-----:R-:W-:-:S04]  /*6100*/  @P5 LEA R10, R17, R10, 0x18 ;  /* 0x0000000a110a5211 */ /* 0x001fc800078ec0ff */
[----:B------:R0:W-:Y:S01]  /*6110*/  @P5 SYNCS.ARRIVE.TRANS64.A1T0 RZ, [R10+URZ+0x118], RZ ;  /* 0x000118ff0aff59a7 */ /* 0x0001e2000810003f */
[----:B------:R-:W-:-:S04]  /*6120*/  IADD3 R2, P5, R2, R8, RZ ;  /* 0x0000000802027210 */ /* 0x000fc80007fbe0ff */
[----:B------:R-:W-:Y:S01]  /*6130*/  ISETP.GE.U32.AND P1, PT, R2, UR4, PT ;  /* 0x0000000402007c0c */ /* 0x000fe2000bf26070 */
[----:B------:R-:W-:Y:S01]  /*6140*/  IMAD.X R3, R3, 0x1, R0, P5 ;  /* 0x0000000103037824 */ /* 0x000fe200028e0600 */
[----:B0-----:R-:W-:-:S04]  /*6150*/  PRMT R10, RZ, 0x7610, R10 ;  /* 0x00007610ff0a7816 */ /* 0x001fc8000000000a */
[----:B------:R-:W-:-:S13]  /*6160*/  ISETP.GE.U32.AND.EX P1, PT, R3, UR5, PT, P1 ;  /* 0x0000000503007c0c */ /* 0x000fda000bf26110 */
[----:B------:R-:W-:Y:S05]  /*6170*/  @P1 BRA `(.L_x_122) ;  /* 0x00000004004c1947 */ /* 0x000fea0003800000 */
[----:B------:R-:W0:Y:S01]  /*6180*/  S2R R18, SR_CTAID.X ;  /* 0x0000000000127919 */ /* 0x000e220000002500 */
[----:B------:R-:W-:Y:S01]  /*6190*/  ULDC.64 UR4, c[0x0][0x628] ;  /* 0x00018a0000047ab9 */ /* 0x000fe20000000a00 */
[----:B------:R-:W1:Y:S01]  /*61a0*/  LDC R19, c[0x0][0x144] ;  /* 0x00005100ff137b82 */ /* 0x000e620000000800 */
[----:B------:R-:W-:Y:S01]  /*61b0*/  ISETP.NE.U32.AND P1, PT, RZ, UR4, PT ;  /* 0x00000004ff007c0c */ /* 0x000fe2000bf25070 */
[----:B------:R-:W2:Y:S01]  /*61c0*/  S2R R6, SR_CTAID.Y ;  /* 0x0000000000067919 */ /* 0x000ea20000002600 */
[----:B------:R-:W-:Y:S01]  /*61d0*/  ULDC UR7, c[0x0][0x630] ;  /* 0x00018c0000077ab9 */ /* 0x000fe20000000800 */
[----:B------:R-:W-:Y:S01]  /*61e0*/  ULDC UR8, c[0x0][0x150] ;  /* 0x0000540000087ab9 */ /* 0x000fe20000000800 */
[----:B------:R-:W-:Y:S01]  /*61f0*/  ISETP.NE.AND.EX P1, PT, RZ, UR5, PT, P1 ;  /* 0x00000005ff007c0c */ /* 0x000fe2000bf25310 */
[----:B------:R-:W-:Y:S02]  /*6200*/  IMAD.MOV.U32 R4, RZ, RZ, R2 ;  /* 0x000000ffff047224 */ /* 0x000fe400078e0002 */
[----:B------:R-:W-:Y:S01]  /*6210*/  IMAD.MOV.U32 R5, RZ, RZ, R3 ;  /* 0x000000ffff057224 */ /* 0x000fe200078e0003 */
[----:B0-----:R-:W-:-:S09]  /*6220*/  I2FP.F32.U32 R20, R18 ;  /* 0x0000001200147245 */ /* 0x001fd20000201000 */
[----:B------:R-:W-:Y:S05]  /*6230*/  @!P1 BRA `(.L_x_123) ;  /* 0x0000000000289947 */ /* 0x000fea0003800000 */
[----:B------:R-:W-:Y:S02]  /*6240*/  ULDC UR6, c[0x0][0x634] ;  /* 0x00018d0000067ab9 */ /* 0x000fe40000000800 */
[----:B------:R-:W-:-:S05]  /*6250*/  IADD3 R5, P1, R2, UR6, RZ ;  /* 0x0000000602057c10 */ /* 0x000fca000ff3e0ff */
[----:B------:R-:W-:-:S04]  /*6260*/  IMAD.X R21, RZ, RZ, R3, P1 ;  /* 0x000000ffff157224 */ /* 0x000fc800008e0603 */
[----:B------:R-:W-:-:S04]  /*6270*/  IMAD.WIDE.U32 R10, R21, UR4, RZ ;  /* 0x00000004150a7c25 */ /* 0x000fc8000f8e00ff */
[----:B------:R-:W-:-:S04]  /*6280*/  IMAD.WIDE.U32 R10, P1, R5, UR5, R10 ;  /* 0x00000005050a7c25 */ /* 0x000fc8000f82000a */
[----:B------:R-:W-:-:S04]  /*6290*/  IMAD.WIDE.U32 R4, R5, UR4, RZ ;  /* 0x0000000405047c25 */ /* 0x000fc8000f8e00ff */
[----:B------:R-:W-:Y:S01]  /*62a0*/  IMAD.MOV.U32 R4, RZ, RZ, R11 ;  /* 0x000000ffff047224 */ /* 0x000fe200078e000b */
[----:B------:R-:W-:Y:S01]  /*62b0*/  IADD3 RZ, P3, R5, R10, RZ ;  /* 0x0000000a05ff7210 */ /* 0x000fe20007f7e0ff */
[----:B------:R-:W-:-:S04]  /*62c0*/  IMAD.X R5, RZ, RZ, RZ, P1 ;  /* 0x000000ffff057224 */ /* 0x000fc800008e06ff */
[----:B------:R-:W-:-:S08]  /*62d0*/  IMAD.WIDE.U32.X R4, R21, UR5, R4, P3 ;  /* 0x0000000515047c25 */ /* 0x000fd000098e0404 */
.L_x_123:
[----:B------:R-:W-:Y:S01]  /*62e0*/  FMUL R20, R20, UR8 ;  /* 0x0000000814147c20 */ /* 0x000fe20008400000 */
[--C-:B------:R-:W-:Y:S01]  /*62f0*/  SHF.R.U64 R16, R4, UR7, R5.reuse ;  /* 0x0000000704107c19 */ /* 0x100fe20008001205 */
[----:B------:R-:W-:Y:S01]  /*6300*/  ULDC.64 UR4, c[0x0][0x620] ;  /* 0x0001880000047ab9 */ /* 0x000fe20000000a00 */
[----:B------:R-:W-:Y:S01]  /*6310*/  SHF.R.U32.HI R4, RZ, UR7, R5 ;  /* 0x00000007ff047c19 */ /* 0x000fe20008011605 */
[----:B------:R-:W-:Y:S01]  /*6320*/  ULDC.64 UR6, c[0x0][0x640] ;  /* 0x0001900000067ab9 */ /* 0x000fe20000000a00 */
[----:B------:R-:W-:Y:S01]  /*6330*/  IADD3 R5, P1, RZ, -R16, RZ ;  /* 0x80000010ff057210 */ /* 0x000fe20007f3e0ff */
[----:B------:R-:W0:Y:S01]  /*6340*/  F2I.U32.TRUNC.NTZ R20, R20 ;  /* 0x0000001400147305 */ /* 0x000e22000020f000 */
[----:B------:R-:W3:Y:S03]  /*6350*/  LDC R21, c[0x0][0x148] ;  /* 0x00005200ff157b82 */ /* 0x000ee60000000800 */
[----:B------:R-:W-:Y:S01]  /*6360*/  IMAD.X R4, RZ, RZ, ~R4, P1 ;  /* 0x000000ffff047224 */ /* 0x000fe200008e0e04 */
[----:B------:R-:W-:-:S03]  /*6370*/  ISETP.NE.U32.AND P1, PT, RZ, UR6, PT ;  /* 0x00000006ff007c0c */ /* 0x000fc6000bf25070 */
[----:B------:R-:W-:Y:S01]  /*6380*/  IMAD R4, R4, UR4, RZ ;  /* 0x0000000404047c24 */ /* 0x000fe2000f8e02ff */
[----:B------:R-:W-:-:S03]  /*6390*/  ISETP.NE.AND.EX P1, PT, RZ, UR7, PT, P1 ;  /* 0x00000007ff007c0c */ /* 0x000fc6000bf25310 */
[C---:B------:R-:W-:Y:S01]  /*63a0*/  IMAD R11, R5.reuse, UR5, R4 ;  /* 0x00000005050b7c24 */ /* 0x040fe2000f8e0204 */
[----:B------:R-:W-:Y:S01]  /*63b0*/  ULDC UR5, c[0x0][0x154] ;  /* 0x0000550000057ab9 */ /* 0x000fe20000000800 */
[----:B------:R-:W-:Y:S01]  /*63c0*/  IMAD.WIDE.U32 R4, R5, UR4, R2 ;  /* 0x0000000405047c25 */ /* 0x000fe2000f8e0002 */
[----:B------:R-:W-:-:S03]  /*63d0*/  ULDC UR4, c[0x0][0x618] ;  /* 0x0001860000047ab9 */ /* 0x000fc60000000800 */
[----:B0-----:R-:W-:Y:S02]  /*63e0*/  IMAD.MOV R10, RZ, RZ, -R20 ;  /* 0x000000ffff0a7224 */ /* 0x001fe400078e0a14 */
[----:B------:R-:W-:Y:S02]  /*63f0*/  IMAD.IADD R5, R5, 0x1, R11 ;  /* 0x0000000105057824 */ /* 0x000fe400078e020b */
[----:B-1----:R-:W-:Y:S01]  /*6400*/  IMAD R18, R19, R10, R18 ;  /* 0x0000000a13127224 */ /* 0x002fe200078e0212 */
[----:B--2---:R-:W-:Y:S02]  /*6410*/  I2FP.F32.U32 R10, R6 ;  /* 0x00000006000a7245 */ /* 0x004fe40000201000 */
[--C-:B------:R-:W-:Y:S02]  /*6420*/  SHF.R.U64 R19, R4, UR4, R5.reuse ;  /* 0x0000000404137c19 */ /* 0x100fe40008001205 */
[----:B------:R-:W-:Y:S01]  /*6430*/  SHF.R.U32.HI R4, RZ, UR4, R5 ;  /* 0x00000004ff047c19 */ /* 0x000fe20008011605 */
[----:B------:R-:W-:Y:S01]  /*6440*/  FMUL R10, R10, UR5 ;  /* 0x000000050a0a7c20 */ /* 0x000fe20008400000 */
[----:B------:R-:W-:-:S02]  /*6450*/  ULDC UR4, c[0x0][0x608] ;  /* 0x0001820000047ab9 */ /* 0x000fc40000000800 */
[--C-:B------:R-:W-:Y:S01]  /*6460*/  SHF.R.U64 R22, R19, UR4, R4.reuse ;  /* 0x0000000413167c19 */ /* 0x100fe20008001204 */
[----:B------:R0:W1:Y:S01]  /*6470*/  F2I.U32.TRUNC.NTZ R24, R10 ;  /* 0x0000000a00187305 */ /* 0x000062000020f000 */
[----:B------:R-:W-:Y:S01]  /*6480*/  SHF.R.U32.HI R5, RZ, UR4, R4 ;  /* 0x00000004ff057c19 */ /* 0x000fe20008011604 */
[----:B------:R-:W-:-:S03]  /*6490*/  ULDC UR4, c[0x0][0x658] ;  /* 0x0001960000047ab9 */ /* 0x000fc60000000800 */
[--C-:B------:R-:W-:Y:S02]  /*64a0*/  SHF.R.U64 R20, R22, UR4, R5.reuse ;  /* 0x0000000416147c19 */ /* 0x100fe40008001205 */
[----:B------:R-:W-:-:S03]  /*64b0*/  SHF.R.U32.HI R23, RZ, UR4, R5 ;  /* 0x00000004ff177c19 */ /* 0x000fc60008011605 */
[----:B------:R-:W-:Y:S02]  /*64c0*/  IMAD.MOV.U32 R4, RZ, RZ, R20 ;  /* 0x000000ffff047224 */ /* 0x000fe400078e0014 */
[----:B------:R-:W-:Y:S01]  /*64d0*/  IMAD.MOV.U32 R5, RZ, RZ, R23 ;  /* 0x000000ffff057224 */ /* 0x000fe200078e0017 */
[----:B0-----:R-:W-:Y:S06]  /*64e0*/  @!P1 BRA `(.L_x_124) ;  /* 0x0000000000289947 */ /* 0x001fec0003800000 */
        /* <DEDUP_REMOVED lines=10> */
.L_x_124:
[----:B------:R-:W-:Y:S01]  /*6590*/  ULDC UR4, c[0x0][0x648] ;  /* 0x0001920000047ab9 */ /* 0x000fe20000000800 */
[----:B------:R-:W-:Y:S01]  /*65a0*/  LOP3.LUT R22, R22, UR16, RZ, 0xc0, !PT ;  /* 0x0000001016167c12 */ /* 0x000fe2000f8ec0ff */
[----:B-1----:R-:W-:Y:S01]  /*65b0*/  IMAD.MOV R24, RZ, RZ, -R24 ;  /* 0x000000ffff187224 */ /* 0x002fe200078e0a18 */
[----:B------:R-:W-:Y:S01]  /*65c0*/  SHF.R.U64 R5, R4, UR4, R5 ;  /* 0x0000000404057c19 */ /* 0x000fe20008001205 */
[----:B------:R-:W-:Y:S01]  /*65d0*/  ULDC UR4, c[0x0][0x638] ;  /* 0x00018e0000047ab9 */ /* 0x000fe20000000800 */
[----:B------:R-:W-:Y:S01]  /*65e0*/  LOP3.LUT R19, R19, UR15, RZ, 0xc0, !PT ;  /* 0x0000000f13137c12 */ /* 0x000fe2000f8ec0ff */
[----:B---3--:R-:W-:Y:S01]  /*65f0*/  @P4 IMAD R18, R21, R24, R6 ;  /* 0x0000001815124224 */ /* 0x008fe200078e0206 */
[----:B------:R-:W-:Y:S01]  /*6600*/  ULDC UR5, c[0x0][0x610] ;  /* 0x0001840000057ab9 */ /* 0x000fe20000000800 */
[----:B------:R-:W-:Y:S02]  /*6610*/  IMAD.MOV R11, RZ, RZ, -R5 ;  /* 0x000000ffff0b7224 */ /* 0x000fe400078e0a05 */
[----:B------:R-:W-:-:S02]  /*6620*/  IMAD R5, R5, UR17, R22 ;  /* 0x0000001105057c24 */ /* 0x000fc4000f8e0216 */
[----:B------:R-:W-:Y:S01]  /*6630*/  IMAD R20, R11, UR4, R20 ;  /* 0x000000040b147c24 */ /* 0x000fe2000f8e0214 */
[----:B------:R-:W-:Y:S01]  /*6640*/  ULDC UR4, c[0x0][0x600] ;  /* 0x0001800000047ab9 */ /* 0x000fe20000000800 */
[----:B------:R-:W-:Y:S02]  /*6650*/  IMAD R18, R5, UR5, R18 ;  /* 0x0000000505127c24 */ /* 0x000fe4000f8e0212 */
[----:B------:R-:W-:Y:S02]  /*6660*/  IMAD R5, R20, UR4, R19 ;  /* 0x0000000414057c24 */ /* 0x000fe4000f8e0213 */
[----:B------:R-:W-:-:S03]  /*6670*/  IMAD.MOV.U32 R10, RZ, RZ, 0x1 ;  /* 0x00000001ff0a7424 */ /* 0x000fc600078e00ff */
[----:B------:R-:W-:Y:S02]  /*6680*/  SEL R4, R5, R18, !P4 ;  /* 0x0000001205047207 */ /* 0x000fe40006000000 */
[----:B------:R-:W-:Y:S01]  /*6690*/  SEL R6, R18, R5, !P4 ;  /* 0x0000000512067207 */ /* 0x000fe20006000000 */
[----:B------:R-:W-:-:S07]  /*66a0*/  IMAD.MOV.U32 R5, RZ, RZ, R16 ;  /* 0x000000ffff057224 */ /* 0x000fce00078e0010 */
.L_x_122:
[----:B------:R-:W-:Y:S05]  /*66b0*/  BSYNC B1 ;  /* 0x0000000000017941 */ /* 0x000fea0003800000 */
.L_x_121:
[----:B------:R-:W-:-:S13]  /*66c0*/  LOP3.LUT P1, RZ, R10, 0xff, RZ, 0xc0, !PT ;  /* 0x000000ff0aff7812 */ /* 0x000fda000782c0ff */
[----:B------:R-:W-:Y:S05]  /*66d0*/  @P1 BRA `(.L_x_125) ;  /* 0xfffffff400341947 */ /* 0x000fea000383ffff */
[----:B------:R-:W-:Y:S05]  /*66e0*/  BSYNC B0 ;  /* 0x0000000000007941 */ /* 0x000fea0003800000 */
.L_x_113:
[----:B------:R-:W-:-:S03]  /*66f0*/  UMOV UR4, 0xffffffff ;  /* 0xffffffff00047882 */ /* 0x000fc60000000000 */
[----:B------:R-:W-:Y:S05]  /*6700*/  BRA.DIV UR4, `(.L_x_126) ;  /* 0x0000000a04b47947 */ /* 0x000fea000b800000 */
[----:B------:R-:W-:-:S13]  /*6710*/  ELECT P0, URZ, PT ;  /* 0x00000000003f782f */ /* 0x000fda0003800000 */
.L_x_152:
[----:B------:R-:W-:Y:S04]  /*6720*/  BSSY B0, `(.L_x_127) ;  /* 0x0000085000007945 */ /* 0x000fe80003800000 */
[----:B------:R-:W-:Y:S05]  /*6730*/  @!P0 BRA `(.L_x_128) ;  /* 0x00000008000c8947 */ /* 0x000fea0003800000 */
[----:B------:R-:W-:-:S04]  /*6740*/  LOP3.LUT R7, R7, 0x2, RZ, 0xfc, !PT ;  /* 0x0000000207077812 */ /* 0x000fc800078efcff */
[----:B------:R-:W-:-:S13]  /*6750*/  ISETP.NE.AND P0, PT, R7, 0x3, PT ;  /* 0x000000030700780c */ /* 0x000fda0003f05270 */
[----:B------:R-:W-:Y:S05]  /*6760*/  @!P0 BRA `(.L_x_129) ;  /* 0x0000000000048947 */ /* 0x000fea0003800000 */
[----:B------:R-:W-:Y:S01]  /*6770*/  BPT.TRAP 0x1 ;  /* 0x000000040000795c */ /* 0x000fe20000300000 */
.L_x_129:
[----:B------:R-:W0:Y:S01]  /*6780*/  S2R R3, SR_CgaCtaId ;  /* 0x0000000000037919 */ /* 0x000e220000008800 */
[----:B------:R-:W-:Y:S02]  /*6790*/  MOV R0, 0x400 ;  /* 0x0000040000007802 */ /* 0x000fe40000000f00 */
[----:B------:R-:W-:Y:S02]  /*67a0*/  SHF.L.U32 R2, R12, 0x1f, RZ ;  /* 0x0000001f0c027819 */ /* 0x000fe400000006ff */
[----:B0-----:R-:W-:-:S05]  /*67b0*/  LEA R0, R3, R0, 0x18 ;  /* 0x0000000003007211 */ /* 0x001fca00078ec0ff */
[----:B------:R-:W-:-:S04]  /*67c0*/  VIADD R0, R0, 0x70 ;  /* 0x0000007000007836 */ /* 0x000fc80000000000 */
[C---:B------:R-:W-:Y:S02]  /*67d0*/  IMAD R5, R13.reuse, 0x8, R0 ;  /* 0x000000080d057824 */ /* 0x040fe400078e0200 */
[----:B------:R-:W-:Y:S02]  /*67e0*/  VIADD R13, R13, 0x1 ;  /* 0x000000010d0d7836 */ /* 0x000fe40000000000 */
[----:B------:R-:W0:Y:S03]  /*67f0*/  SYNCS.PHASECHK.TRANS64.TRYWAIT P0, [R5+URZ], R2 ;  /* 0x00000002050075a7 */ /* 0x000e26000800017f */
[----:B------:R-:W-:-:S04]  /*6800*/  ISETP.NE.AND P1, PT, R13, 0xe, PT ;  /* 0x0000000e0d00780c */ /* 0x000fc80003f25270 */
[----:B------:R-:W-:Y:S02]  /*6810*/  SEL R3, RZ, 0x1, P1 ;  /* 0x00000001ff037807 */ /* 0x000fe40000800000 */
[----:B------:R-:W-:Y:S02]  /*6820*/  SEL R13, R13, RZ, P1 ;  /* 0x000000ff0d0d7207 */ /* 0x000fe40000800000 */
[----:B------:R-:W-:-:S03]  /*6830*/  LOP3.LUT R12, R12, R3, RZ, 0x3c, !PT ;  /* 0x000000030c0c7212 */ /* 0x000fc600078e3cff */
[----:B------:R-:W-:Y:S01]  /*6840*/  IMAD R7, R13, 0x8, R0 ;  /* 0x000000080d077824 */ /* 0x000fe200078e0200 */
[----:B------:R-:W-:Y:S01]  /*6850*/  SHF.L.U32 R4, R12, 0x1f, RZ ;  /* 0x0000001f0c047819 */ /* 0x000fe200000006ff */
[----:B0-----:R-:W-:Y:S06]  /*6860*/  @!P0 BRA `(.L_x_130) ;  /* 0x0000000800808947 */ /* 0x001fec0003800000 */
.L_x_153:
[----:B------:R-:W1:Y:S01]  /*6870*/  SYNCS.PHASECHK.TRANS64.TRYWAIT P0, [R7+URZ], R4 ;  /* 0x00000004070075a7 */ /* 0x000e62000800017f */
[----:B0-----:R-:W-:-:S05]  /*6880*/  VIADD R2, R13, 0x1 ;  /* 0x000000010d027836 */ /* 0x001fca0000000000 */
[----:B------:R-:W-:-:S04]  /*6890*/  ISETP.NE.AND P1, PT, R2, 0xe, PT ;  /* 0x0000000e0200780c */ /* 0x000fc80003f25270 */
[----:B------:R-:W-:Y:S02]  /*68a0*/  SEL R3, RZ, 0x1, P1 ;  /* 0x00000001ff037807 */ /* 0x000fe40000800000 */
[----:B------:R-:W-:Y:S02]  /*68b0*/  SEL R9, R2, RZ, P1 ;  /* 0x000000ff02097207 */ /* 0x000fe40000800000 */
[----:B------:R-:W-:-:S03]  /*68c0*/  LOP3.LUT R12, R12, R3, RZ, 0x3c, !PT ;  /* 0x000000030c0c7212 */ /* 0x000fc600078e3cff */
[----:B------:R-:W-:Y:S01]  /*68d0*/  IMAD R6, R9, 0x8, R0 ;  /* 0x0000000809067824 */ /* 0x000fe200078e0200 */
[----:B------:R-:W-:Y:S01]  /*68e0*/  SHF.L.U32 R5, R12, 0x1f, RZ ;  /* 0x0000001f0c057819 */ /* 0x000fe200000006ff */
[----:B-1----:R-:W-:Y:S06]  /*68f0*/  @!P0 BRA `(.L_x_131) ;  /* 0x0000000800708947 */ /* 0x002fec0003800000 */
.L_x_154:
[----:B------:R-:W1:Y:S01]  /*6900*/  SYNCS.PHASECHK.TRANS64.TRYWAIT P0, [R6+URZ], R5 ;  /* 0x00000005060075a7 */ /* 0x000e62000800017f */
[----:B------:R-:W-:-:S05]  /*6910*/  VIADD R2, R9, 0x1 ;  /* 0x0000000109027836 */ /* 0x000fca0000000000 */
[----:B------:R-:W-:-:S04]  /*6920*/  ISETP.NE.AND P1, PT, R2, 0xe, PT ;  /* 0x0000000e0200780c */ /* 0x000fc80003f25270 */
[----:B------:R-:W-:Y:S02]  /*6930*/  SEL R3, RZ, 0x1, P1 ;  /* 0x00000001ff037807 */ /* 0x000fe40000800000 */
[----:B0-----:R-:W-:Y:S02]  /*6940*/  SEL R7, R2, RZ, P1 ;  /* 0x000000ff02077207 */ /* 0x001fe40000800000 */
[----:B------:R-:W-:-:S03]  /*6950*/  LOP3.LUT R12, R12, R3, RZ, 0x3c, !PT ;  /* 0x000000030c0c7212 */ /* 0x000fc600078e3cff */
[----:B------:R-:W-:Y:S01]  /*6960*/  IMAD R9, R7, 0x8, R0 ;  /* 0x0000000807097824 */ /* 0x000fe200078e0200 */
[----:B------:R-:W-:Y:S01]  /*6970*/  SHF.L.U32 R4, R12, 0x1f, RZ ;  /* 0x0000001f0c047819 */ /* 0x000fe200000006ff */
[----:B-1----:R-:W-:Y:S06]  /*6980*/  @!P0 BRA `(.L_x_132) ;  /* 0x0000000800608947 */ /* 0x002fec0003800000 */
.L_x_155:
[----:B------:R-:W1:Y:S01]  /*6990*/  SYNCS.PHASECHK.TRANS64.TRYWAIT P0, [R9+URZ], R4 ;  /* 0x00000004090075a7 */ /* 0x000e62000800017f */
[----:B------:R-:W-:-:S05]  /*69a0*/  VIADD R2, R7, 0x1 ;  /* 0x0000000107027836 */ /* 0x000fca0000000000 */
[----:B------:R-:W-:-:S04]  /*69b0*/  ISETP.NE.AND P1, PT, R2, 0xe, PT ;  /* 0x0000000e0200780c */ /* 0x000fc80003f25270 */
[----:B------:R-:W-:Y:S02]  /*69c0*/  SEL R3, RZ, 0x1, P1 ;  /* 0x00000001ff037807 */ /* 0x000fe40000800000 */
[----:B------:R-:W-:Y:S02]  /*69d0*/  SEL R7, R2, RZ, P1 ;  /* 0x000000ff02077207 */ /* 0x000fe40000800000 */
[----:B------:R-:W-:-:S03]  /*69e0*/  LOP3.LUT R12, R12, R3, RZ, 0x3c, !PT ;  /* 0x000000030c0c7212 */ /* 0x000fc600078e3cff */
[----:B0-----:R-:W-:Y:S01]  /*69f0*/  IMAD R6, R7, 0x8, R0 ;  /* 0x0000000807067824 */ /* 0x001fe200078e0200 */
[----:B------:R-:W-:Y:S01]  /*6a00*/  SHF.L.U32 R5, R12, 0x1f, RZ ;  /* 0x0000001f0c057819 */ /* 0x000fe200000006ff */
[----:B-1----:R-:W-:Y:S06]  /*6a10*/  @!P0 BRA `(.L_x_133) ;  /* 0x0000000800508947 */ /* 0x002fec0003800000 */
.L_x_156:
        /* <DEDUP_REMOVED lines=9> */
.L_x_157:
        /* <DEDUP_REMOVED lines=9> */
.L_x_158:
        /* <DEDUP_REMOVED lines=9> */
.L_x_159:
        /* <DEDUP_REMOVED lines=9> */
.L_x_160:
        /* <DEDUP_REMOVED lines=9> */
.L_x_161:
        /* <DEDUP_REMOVED lines=9> */
.L_x_162:
        /* <DEDUP_REMOVED lines=9> */
.L_x_163:
        /* <DEDUP_REMOVED lines=9> */
.L_x_164:
[----:B------:R-:W1:Y:S01]  /*6ea0*/  SYNCS.PHASECHK.TRANS64.TRYWAIT P0, [R6+URZ], R5 ;  /* 0x00000005060075a7 */ /* 0x000e62000800017f */
[----:B------:R-:W-:-:S05]  /*6eb0*/  VIADD R2, R7, 0x1 ;  /* 0x0000000107027836 */ /* 0x000fca0000000000 */
[----:B------:R-:W-:-:S04]  /*6ec0*/  ISETP.NE.AND P1, PT, R2, 0xe, PT ;  /* 0x0000000e0200780c */ /* 0x000fc80003f25270 */
[----:B0-----:R-:W-:Y:S02]  /*6ed0*/  SEL R4, RZ, 0x1, P1 ;  /* 0x00000001ff047807 */ /* 0x001fe40000800000 */
[----:B------:R-:W-:Y:S02]  /*6ee0*/  SEL R3, R2, RZ, P1 ;  /* 0x000000ff02037207 */ /* 0x000fe40000800000 */
[----:B------:R-:W-:Y:S01]  /*6ef0*/  LOP3.LUT R4, R11, R4, RZ, 0x3c, !PT ;  /* 0x000000040b047212 */ /* 0x000fe200078e3cff */
[----:B-1----:R-:W-:Y:S06]  /*6f00*/  @!P0 BRA `(.L_x_142) ;  /* 0x0000000400c88947 */ /* 0x002fec0003800000 */
.L_x_165:
[----:B------:R-:W-:Y:S01]  /*6f10*/  IMAD R3, R3, 0x8, R0 ;  /* 0x0000000803037824 */ /* 0x000fe200078e0200 */
[----:B------:R-:W-:-:S07]  /*6f20*/  SHF.L.U32 R0, R4, 0x1f, RZ ;  /* 0x0000001f04007819 */ /* 0x000fce00000006ff */
.L_x_143:
[----:B-1----:R1:W2:Y:S02]  /*6f30*/  SYNCS.PHASECHK.TRANS64.TRYWAIT P0, [R3+URZ], R0 ;  /* 0x00000000030075a7 */ /* 0x0022a4000800017f */
[----:B--2---:R-:W-:Y:S05]  /*6f40*/  @!P0 NANOSLEEP.SYNCS 0x989680 ;  /* 0x009896800000895d */ /* 0x004fea0003900000 */
[----:B------:R-:W2:Y:S02]  /*6f50*/  @!P0 SYNCS.PHASECHK.TRANS64 P0, [R3+URZ], R0 ;  /* 0x00000000030085a7 */ /* 0x000ea4000800007f */
[----:B--2---:R-:W-:Y:S05]  /*6f60*/  @!P0 BRA `(.L_x_143) ;  /* 0xfffffffc00f08947 */ /* 0x004fea000383ffff */
.L_x_128:
[----:B------:R-:W-:Y:S05]  /*6f70*/  BSYNC B0 ;  /* 0x0000000000007941 */ /* 0x000fea0003800000 */
.L_x_127:
[----:B------:R-:W-:Y:S05]  /*6f80*/  EXIT ;  /* 0x000000000000794d */ /* 0x000fea0003800000 */
.L_x_20:
[----:B0-----:R-:W-:-:S04]  /*6f90*/  IMAD.U32 R15, RZ, RZ, UR11 ;  /* 0x0000000bff0f7e24 */ /* 0x001fc8000f8e00ff */
[----:B------:R0:W1:Y:S03]  /*6fa0*/  SYNCS.PHASECHK.TRANS64.TRYWAIT P1, [R15+URZ+-0x8], R14 ;  /* 0xfffff80e0f0075a7 */ /* 0x000066000802017f */
[----:B-1----:R-:W-:Y:S05]  /*6fb0*/  @!P1 NANOSLEEP.SYNCS 0x989680 ;  /* 0x009896800000995d */ /* 0x002fea0003900000 */
[----:B------:R-:W1:Y:S02]  /*6fc0*/  @!P1 SYNCS.PHASECHK.TRANS64 P1, [R15+URZ+-0x8], R14 ;  /* 0xfffff80e0f0095a7 */ /* 0x000e64000802007f */
[----:B-1----:R-:W-:Y:S05]  /*6fd0*/  @!P1 BRA `(.L_x_20) ;  /* 0xfffffffc00ec9947 */ /* 0x002fea000383ffff */
[----:B------:R-:W-:Y:S05]  /*6fe0*/  BRA `(.L_x_144) ;  /* 0xffffffa800087947 */ /* 0x000fea000383ffff */
.L_x_25:
[----:B-1----:R-:W-:-:S04]  /*6ff0*/  IMAD.U32 R15, RZ, RZ, UR6 ;  /* 0x00000006ff0f7e24 */ /* 0x002fc8000f8e00ff */
[----:B------:R1:W3:Y:S03]  /*7000*/  SYNCS.PHASECHK.TRANS64.TRYWAIT P1, [R15+URZ], R14 ;  /* 0x0000000e0f0075a7 */ /* 0x0002e6000802017f */
[----:B---3--:R-:W-:Y:S05]  /*7010*/  @!P1 NANOSLEEP.SYNCS 0x989680 ;  /* 0x009896800000995d */ /* 0x008fea0003900000 */
[----:B------:R-:W3:Y:S02]  /*7020*/  @!P1 SYNCS.PHASECHK.TRANS64 P1, [R15+URZ], R14 ;  /* 0x0000000e0f0095a7 */ /* 0x000ee4000802007f */
[----:B---3--:R-:W-:Y:S05]  /*7030*/  @!P1 BRA `(.L_x_25) ;  /* 0xfffffffc00ec9947 */ /* 0x008fea000383ffff */
[----:B------:R-:W-:Y:S05]  /*7040*/  BRA `(.L_x_24) ;  /* 0xffffffa800b47947 */ /* 0x000fea000383ffff */
.L_x_31:
[----:B-1----:R-:W-:-:S04]  /*7050*/  IMAD.U32 R19, RZ, RZ, UR16 ;  /* 0x00000010ff137e24 */ /* 0x002fc8000f8e00ff */
[----:B------:R1:W3:Y:S03]  /*7060*/  SYNCS.PHASECHK.TRANS64.TRYWAIT P1, [R19+URZ], R18 ;  /* 0x00000012130075a7 */ /* 0x0002e6000802017f */
[----:B---3--:R-:W-:Y:S05]  /*7070*/  @!P1 NANOSLEEP.SYNCS 0x989680 ;  /* 0x009896800000995d */ /* 0x008fea0003900000 */
[----:B------:R-:W3:Y:S02]  /*7080*/  @!P1 SYNCS.PHASECHK.TRANS64 P1, [R19+URZ], R18 ;  /* 0x00000012130095a7 */ /* 0x000ee4000802007f */
[----:B---3--:R-:W-:Y:S05]  /*7090*/  @!P1 BRA `(.L_x_31) ;  /* 0xfffffffc00ec9947 */ /* 0x008fea000383ffff */
[----:B------:R-:W-:Y:S05]  /*70a0*/  BRA `(.L_x_30) ;  /* 0xffffffb0003c7947 */ /* 0x000fea000383ffff */
.L_x_41:
[----:B0-----:R-:W-:-:S04]  /*70b0*/  IMAD.U32 R15, RZ, RZ, UR11 ;  /* 0x0000000bff0f7e24 */ /* 0x001fc8000f8e00ff */
[----:B------:R0:W1:Y:S03]  /*70c0*/  SYNCS.PHASECHK.TRANS64.TRYWAIT P1, [R15+URZ+0x8], R14 ;  /* 0x0000080e0f0075a7 */ /* 0x000066000802017f */
[----:B-1----:R-:W-:Y:S05]  /*70d0*/  @!P1 NANOSLEEP.SYNCS 0x989680 ;  /* 0x009896800000995d */ /* 0x002fea0003900000 */
[----:B------:R-:W1:Y:S02]  /*70e0*/  @!P1 SYNCS.PHASECHK.TRANS64 P1, [R15+URZ+0x8], R14 ;  /* 0x0000080e0f0095a7 */ /* 0x000e64000802007f */
[----:B-1----:R-:W-:Y:S05]  /*70f0*/  @!P1 BRA `(.L_x_41) ;  /* 0xfffffffc00ec9947 */ /* 0x002fea000383ffff */
[----:B------:R-:W-:Y:S05]  /*7100*/  BRA `(.L_x_145) ;  /* 0xffffffb800bc7947 */ /* 0x000fea000383ffff */
.L_x_114:
[----:B------:R-:W-:Y:S01]  /*7110*/  BSSY B1, `(.L_x_146) ;  /* 0x0000006000017945 */ /* 0x000fe20003800000 */
[----:B------:R-:W-:-:S07]  /*7120*/  IMAD.MOV.U32 R10, RZ, RZ, -0x1 ;  /* 0xffffffffff0a7424 */ /* 0x000fce00078e00ff */
[----:B------:R-:W-:Y:S05]  /*7130*/  WARPSYNC.COLLECTIVE R10, `(.L_x_147) ;  /* 0x000000000a0c7348 */ /* 0x000fea0003c00000 */
[----:B------:R-:W-:Y:S02]  /*7140*/  ELECT P1, UR62, PT ;  /* 0x00000000003e782f */ /* 0x000fe40003820000 */
[----:B------:R-:W-:Y:S01]  /*7150*/  MOV R10, UR62 ;  /* 0x0000003e000a7c02 */ /* 0x000fe20008000f00 */
[----:B------:R-:W-:Y:S10]  /*7160*/  ENDCOLLECTIVE ;  /* 0x000000000000791b */ /* 0x000ff40003800000 */
.L_x_147:
[----:B------:R-:W-:Y:S05]  /*7170*/  BSYNC B1 ;  /* 0x0000000000017941 */ /* 0x000fea0003800000 */
.L_x_146:
[----:B------:R-:W-:Y:S05]  /*7180*/  BRA `(.L_x_148) ;  /* 0xffffffe800947947 */ /* 0x000fea000383ffff */
.L_x_117:
[----:B0-----:R0:W1:Y:S02]  /*7190*/  SYNCS.PHASECHK.TRANS64.TRYWAIT P1, [R19+URZ+0x70], R10 ;  /* 0x0000700a130075a7 */ /* 0x001064000802017f */
[----:B-1----:R-:W-:Y:S05]  /*71a0*/  @!P1 NANOSLEEP.SYNCS 0x989680 ;  /* 0x009896800000995d */ /* 0x002fea0003900000 */
[----:B------:R-:W1:Y:S02]  /*71b0*/  @!P1 SYNCS.PHASECHK.TRANS64 P1, [R19+URZ+0x70], R10 ;  /* 0x0000700a130095a7 */ /* 0x000e64000802007f */
[----:B-1----:R-:W-:Y:S05]  /*71c0*/  @!P1 BRA `(.L_x_117) ;  /* 0xfffffffc00f09947 */ /* 0x002fea000383ffff */
[----:B------:R-:W-:Y:S05]  /*71d0*/  BRA `(.L_x_149) ;  /* 0xffffffe800d07947 */ /* 0x000fea000383ffff */
.L_x_126:
[----:B------:R-:W-:Y:S01]  /*71e0*/  BSSY B0, `(.L_x_150) ;  /* 0x0000006000007945 */ /* 0x000fe20003800000 */
[----:B------:R-:W-:-:S07]  /*71f0*/  IMAD.MOV.U32 R10, RZ, RZ, -0x1 ;  /* 0xffffffffff0a7424 */ /* 0x000fce00078e00ff */
[----:B------:R-:W-:Y:S05]  /*7200*/  WARPSYNC.COLLECTIVE R10, `(.L_x_151) ;  /* 0x000000000a0c7348 */ /* 0x000fea0003c00000 */
[----:B------:R-:W-:Y:S02]  /*7210*/  ELECT P1, UR62, PT ;  /* 0x00000000003e782f */ /* 0x000fe40003820000 */
[----:B------:R-:W-:Y:S01]  /*7220*/  MOV R10, UR62 ;  /* 0x0000003e000a7c02 */ /* 0x000fe20008000f00 */
[----:B------:R-:W-:Y:S10]  /*7230*/  ENDCOLLECTIVE ;  /* 0x000000000000791b */ /* 0x000ff40003800000 */
.L_x_151:
[----:B------:R-:W-:Y:S05]  /*7240*/  BSYNC B0 ;  /* 0x0000000000007941 */ /* 0x000fea0003800000 */
.L_x_150:
[----:B------:R-:W-:Y:S01]  /*7250*/  PLOP3.LUT P0, PT, P1, PT, PT, 0x80, 0x0 ;  /* 0x000000000000781c */ /* 0x000fe20000f0f070 */
[----:B------:R-:W-:-:S12]  /*7260*/  BRA `(.L_x_152) ;  /* 0xfffffff4002c7947 */ /* 0x000fd8000383ffff */
.L_x_130:
[----:B0-----:R0:W1:Y:S02]  /*7270*/  SYNCS.PHASECHK.TRANS64.TRYWAIT P0, [R5+URZ], R2 ;  /* 0x00000002050075a7 */ /* 0x001064000800017f */
[----:B-1----:R-:W-:Y:S05]  /*7280*/  @!P0 NANOSLEEP.SYNCS 0x989680 ;  /* 0x009896800000895d */ /* 0x002fea0003900000 */
[----:B------:R-:W1:Y:S02]  /*7290*/  @!P0 SYNCS.PHASECHK.TRANS64 P0, [R5+URZ], R2 ;  /* 0x00000002050085a7 */ /* 0x000e64000800007f */
[----:B-1----:R-:W-:Y:S05]  /*72a0*/  @!P0 BRA `(.L_x_130) ;  /* 0xfffffffc00f08947 */ /* 0x002fea000383ffff */
[----:B------:R-:W-:Y:S05]  /*72b0*/  BRA `(.L_x_153) ;  /* 0xfffffff4006c7947 */ /* 0x000fea000383ffff */
.L_x_131:
[----:B0-----:R0:W1:Y:S02]  /*72c0*/  SYNCS.PHASECHK.TRANS64.TRYWAIT P0, [R7+URZ], R4 ;  /* 0x00000004070075a7 */ /* 0x001064000800017f */
[----:B-1----:R-:W-:Y:S05]  /*72d0*/  @!P0 NANOSLEEP.SYNCS 0x989680 ;  /* 0x009896800000895d */ /* 0x002fea0003900000 */
[----:B------:R-:W1:Y:S02]  /*72e0*/  @!P0 SYNCS.PHASECHK.TRANS64 P0, [R7+URZ], R4 ;  /* 0x00000004070085a7 */ /* 0x000e64000800007f */
[----:B-1----:R-:W-:Y:S05]  /*72f0*/  @!P0 BRA `(.L_x_131) ;  /* 0xfffffffc00f08947 */ /* 0x002fea000383ffff */
[----:B------:R-:W-:Y:S05]  /*7300*/  BRA `(.L_x_154) ;  /* 0xfffffff4007c7947 */ /* 0x000fea000383ffff */
.L_x_132:
[----:B0-----:R0:W1:Y:S02]  /*7310*/  SYNCS.PHASECHK.TRANS64.TRYWAIT P0, [R6+URZ], R5 ;  /* 0x00000005060075a7 */ /* 0x001064000800017f */
[----:B-1----:R-:W-:Y:S05]  /*7320*/  @!P0 NANOSLEEP.SYNCS 0x989680 ;  /* 0x009896800000895d */ /* 0x002fea0003900000 */
[----:B------:R-:W1:Y:S02]  /*7330*/  @!P0 SYNCS.PHASECHK.TRANS64 P0, [R6+URZ], R5 ;  /* 0x00000005060085a7 */ /* 0x000e64000800007f */
[----:B-1----:R-:W-:Y:S05]  /*7340*/  @!P0 BRA `(.L_x_132) ;  /* 0xfffffffc00f08947 */ /* 0x002fea000383ffff */
[----:B------:R-:W-:Y:S05]  /*7350*/  BRA `(.L_x_155) ;  /* 0xfffffff4008c7947 */ /* 0x000fea000383ffff */
.L_x_133:
[----:B0-----:R0:W1:Y:S02]  /*7360*/  SYNCS.PHASECHK.TRANS64.TRYWAIT P0, [R9+URZ], R4 ;  /* 0x00000004090075a7 */ /* 0x001064000800017f */
[----:B-1----:R-:W-:Y:S05]  /*7370*/  @!P0 NANOSLEEP.SYNCS 0x989680 ;  /* 0x009896800000895d */ /* 0x002fea0003900000 */
[----:B------:R-:W1:Y:S02]  /*7380*/  @!P0 SYNCS.PHASECHK.TRANS64 P0, [R9+URZ], R4 ;  /* 0x00000004090085a7 */ /* 0x000e64000800007f */
[----:B-1----:R-:W-:Y:S05]  /*7390*/  @!P0 BRA `(.L_x_133) ;  /* 0xfffffffc00f08947 */ /* 0x002fea000383ffff */
[----:B------:R-:W-:Y:S05]  /*73a0*/  BRA `(.L_x_156) ;  /* 0xfffffff4009c7947 */ /* 0x000fea000383ffff */
.L_x_134:
[----:B0-----:R0:W1:Y:S02]  /*73b0*/  SYNCS.PHASECHK.TRANS64.TRYWAIT P0, [R6+URZ], R5 ;  /* 0x00000005060075a7 */ /* 0x001064000800017f */
[----:B-1----:R-:W-:Y:S05]  /*73c0*/  @!P0 NANOSLEEP.SYNCS 0x989680 ;  /* 0x009896800000895d */ /* 0x002fea0003900000 */
[----:B------:R-:W1:Y:S02]  /*73d0*/  @!P0 SYNCS.PHASECHK.TRANS64 P0, [R6+URZ], R5 ;  /* 0x00000005060085a7 */ /* 0x000e64000800007f */
[----:B-1----:R-:W-:Y:S05]  /*73e0*/  @!P0 BRA `(.L_x_134) ;  /* 0xfffffffc00f08947 */ /* 0x002fea000383ffff */
[----:B------:R-:W-:Y:S05]  /*73f0*/  BRA `(.L_x_157) ;  /* 0xfffffff400ac7947 */ /* 0x000fea000383ffff */
.L_x_135:
[----:B0-----:R0:W1:Y:S02]  /*7400*/  SYNCS.PHASECHK.TRANS64.TRYWAIT P0, [R9+URZ], R4 ;  /* 0x00000004090075a7 */ /* 0x001064000800017f */
[----:B-1----:R-:W-:Y:S05]  /*7410*/  @!P0 NANOSLEEP.SYNCS 0x989680 ;  /* 0x009896800000895d */ /* 0x002fea0003900000 */
[----:B------:R-:W1:Y:S02]  /*7420*/  @!P0 SYNCS.PHASECHK.TRANS64 P0, [R9+URZ], R4 ;  /* 0x00000004090085a7 */ /* 0x000e64000800007f */
[----:B-1----:R-:W-:Y:S05]  /*7430*/  @!P0 BRA `(.L_x_135) ;  /* 0xfffffffc00f08947 */ /* 0x002fea000383ffff */
[----:B------:R-:W-:Y:S05]  /*7440*/  BRA `(.L_x_158) ;  /* 0xfffffff400bc7947 */ /* 0x000fea000383ffff */
.L_x_136:
[----:B0-----:R0:W1:Y:S02]  /*7450*/  SYNCS.PHASECHK.TRANS64.TRYWAIT P0, [R6+URZ], R5 ;  /* 0x00000005060075a7 */ /* 0x001064000800017f */
[----:B-1----:R-:W-:Y:S05]  /*7460*/  @!P0 NANOSLEEP.SYNCS 0x989680 ;  /* 0x009896800000895d */ /* 0x002fea0003900000 */
[----:B------:R-:W1:Y:S02]  /*7470*/  @!P0 SYNCS.PHASECHK.TRANS64 P0, [R6+URZ], R5 ;  /* 0x00000005060085a7 */ /* 0x000e64000800007f */
[----:B-1----:R-:W-:Y:S05]  /*7480*/  @!P0 BRA `(.L_x_136) ;  /* 0xfffffffc00f08947 */ /* 0x002fea000383ffff */
[----:B------:R-:W-:Y:S05]  /*7490*/  BRA `(.L_x_159) ;  /* 0xfffffff400cc7947 */ /* 0x000fea000383ffff */
.L_x_137:
[----:B0-----:R0:W1:Y:S02]  /*74a0*/  SYNCS.PHASECHK.TRANS64.TRYWAIT P0, [R9+URZ], R4 ;  /* 0x00000004090075a7 */ /* 0x001064000800017f */
[----:B-1----:R-:W-:Y:S05]  /*74b0*/  @!P0 NANOSLEEP.SYNCS 0x989680 ;  /* 0x009896800000895d */ /* 0x002fea0003900000 */
[----:B------:R-:W1:Y:S02]  /*74c0*/  @!P0 SYNCS.PHASECHK.TRANS64 P0, [R9+URZ], R4 ;  /* 0x00000004090085a7 */ /* 0x000e64000800007f */
[----:B-1----:R-:W-:Y:S05]  /*74d0*/  @!P0 BRA `(.L_x_137) ;  /* 0xfffffffc00f08947 */ /* 0x002fea000383ffff */
[----:B------:R-:W-:Y:S05]  /*74e0*/  BRA `(.L_x_160) ;  /* 0xfffffff400dc7947 */ /* 0x000fea000383ffff */
.L_x_138:
[----:B0-----:R0:W1:Y:S02]  /*74f0*/  SYNCS.PHASECHK.TRANS64.TRYWAIT P0, [R6+URZ], R5 ;  /* 0x00000005060075a7 */ /* 0x001064000800017f */
[----:B-1----:R-:W-:Y:S05]  /*7500*/  @!P0 NANOSLEEP.SYNCS 0x989680 ;  /* 0x009896800000895d */ /* 0x002fea0003900000 */
[----:B------:R-:W1:Y:S02]  /*7510*/  @!P0 SYNCS.PHASECHK.TRANS64 P0, [R6+URZ], R5 ;  /* 0x00000005060085a7 */ /* 0x000e64000800007f */
[----:B-1----:R-:W-:Y:S05]  /*7520*/  @!P0 BRA `(.L_x_138) ;  /* 0xfffffffc00f08947 */ /* 0x002fea000383ffff */
[----:B------:R-:W-:Y:S05]  /*7530*/  BRA `(.L_x_161) ;  /* 0xfffffff400ec7947 */ /* 0x000fea000383ffff */
.L_x_139:
[----:B0-----:R0:W1:Y:S02]  /*7540*/  SYNCS.PHASECHK.TRANS64.TRYWAIT P0, [R9+URZ], R4 ;  /* 0x00000004090075a7 */ /* 0x001064000800017f */
[----:B-1----:R-:W-:Y:S05]  /*7550*/  @!P0 NANOSLEEP.SYNCS 0x989680 ;  /* 0x009896800000895d */ /* 0x002fea0003900000 */
[----:B------:R-:W1:Y:S02]  /*7560*/  @!P0 SYNCS.PHASECHK.TRANS64 P0, [R9+URZ], R4 ;  /* 0x00000004090085a7 */ /* 0x000e64000800007f */
[----:B-1----:R-:W-:Y:S05]  /*7570*/  @!P0 BRA `(.L_x_139) ;  /* 0xfffffffc00f08947 */ /* 0x002fea000383ffff */
[----:B------:R-:W-:Y:S05]  /*7580*/  BRA `(.L_x_162) ;  /* 0xfffffff400fc7947 */ /* 0x000fea000383ffff */
.L_x_140:
[----:B0-----:R0:W1:Y:S02]  /*7590*/  SYNCS.PHASECHK.TRANS64.TRYWAIT P0, [R6+URZ], R5 ;  /* 0x00000005060075a7 */ /* 0x001064000800017f */
[----:B-1----:R-:W-:Y:S05]  /*75a0*/  @!P0 NANOSLEEP.SYNCS 0x989680 ;  /* 0x009896800000895d */ /* 0x002fea0003900000 */
[----:B------:R-:W1:Y:S02]  /*75b0*/  @!P0 SYNCS.PHASECHK.TRANS64 P0, [R6+URZ], R5 ;  /* 0x00000005060085a7 */ /* 0x000e64000800007f */
[----:B-1----:R-:W-:Y:S05]  /*75c0*/  @!P0 BRA `(.L_x_140) ;  /* 0xfffffffc00f08947 */ /* 0x002fea000383ffff */
[----:B------:R-:W-:Y:S05]  /*75d0*/  BRA `(.L_x_163) ;  /* 0xfffffff8000c7947 */ /* 0x000fea000383ffff */
.L_x_141:
[----:B0-----:R0:W1:Y:S02]  /*75e0*/  SYNCS.PHASECHK.TRANS64.TRYWAIT P0, [R9+URZ], R4 ;  /* 0x00000004090075a7 */ /* 0x001064000800017f */
[----:B-1----:R-:W-:Y:S05]  /*75f0*/  @!P0 NANOSLEEP.SYNCS 0x989680 ;  /* 0x009896800000895d */ /* 0x002fea0003900000 */
[----:B------:R-:W1:Y:S02]  /*7600*/  @!P0 SYNCS.PHASECHK.TRANS64 P0, [R9+URZ], R4 ;  /* 0x00000004090085a7 */ /* 0x000e64000800007f */
[----:B-1----:R-:W-:Y:S05]  /*7610*/  @!P0 BRA `(.L_x_141) ;  /* 0xfffffffc00f08947 */ /* 0x002fea000383ffff */
[----:B------:R-:W-:Y:S05]  /*7620*/  BRA `(.L_x_164) ;  /* 0xfffffff8001c7947 */ /* 0x000fea000383ffff */
.L_x_142:
[----:B0-----:R0:W1:Y:S02]  /*7630*/  SYNCS.PHASECHK.TRANS64.TRYWAIT P0, [R6+URZ], R5 ;  /* 0x00000005060075a7 */ /* 0x001064000800017f */
[----:B-1----:R-:W-:Y:S05]  /*7640*/  @!P0 NANOSLEEP.SYNCS 0x989680 ;  /* 0x009896800000895d */ /* 0x002fea0003900000 */
[----:B------:R-:W1:Y:S02]  /*7650*/  @!P0 SYNCS.PHASECHK.TRANS64 P0, [R6+URZ], R5 ;  /* 0x00000005060085a7 */ /* 0x000e64000800007f */
[----:B-1----:R-:W-:Y:S05]  /*7660*/  @!P0 BRA `(.L_x_142) ;  /* 0xfffffffc00f08947 */ /* 0x002fea000383ffff */
[----:B------:R-:W-:Y:S05]  /*7670*/  BRA `(.L_x_165) ;  /* 0xfffffff800247947 */ /* 0x000fea000383ffff */
.L_x_166:
[----:B------:R-:W-:-:S00]  /*7680*/  BRA `(.L_x_166) ;  /* 0xfffffffc00fc7947 */ /* 0x000fc0000383ffff */
[----:B------:R-:W-:-:S00]  /*7690*/  NOP ;  /* 0x0000000000007918 */ /* 0x000fc00000000000 */
        /* <DEDUP_REMOVED lines=14> */
.L_x_167:


//--------------------- .nv.shared._ZN7cutlass13device_kernelINS_4gemm6kernel13GemmUniversalIN4cute5tupleIJiiiiEEENS1_10collective13CollectiveMmaINS1_37MainloopSm90TmaGmmaWarpSpecializedFP8ILi14ENS5_IJNS4_1CILi1EEENSA_ILi8EEESB_EEENS1_32KernelTmaWarpSpecializedPingpongEEENS5_IJNSA_ILi64EEESG_NSA_ILi128EEEEEENS_12float_e5m2_tENS5_IJlSB_lEEESJ_SK_NS4_8TiledMMAINS4_8MMA_AtomIJNS4_4SM904GMMA30MMA_64x64x32_F32E5M2E5M2_SS_TNILNSO_7ScaleInE1ELSQ_1EEEEEENS4_6LayoutINS5_IJSB_SB_SB_EEENS5_IJNSA_ILi0EEESV_SV_EEEEENS5_IJNS4_10UnderscoreESY_SY_EEEEENS4_23SM90_TMA_LOAD_MULTICASTENS4_14ComposedLayoutINS4_7SwizzleILi3ELi4ELi3EEENS4_18smem_ptr_flag_bitsILi8EEENST_INS5_IJSC_SH_EEENS5_IJSH_SB_EEEEEEEvNS4_8identityENS4_13SM90_TMA_LOADES1A_vS1B_EENS_8epilogue10collective6detail29Sm90TmaWarpSpecializedAdapterINS1F_15DefaultEpilogueISJ_SK_SK_NS1E_6thread17LinearCombinationISJ_Li1EffLNS1J_9ScaleType4KindE0ELNS_15FloatRoundStyleE2ESJ_EENS1_15EpilogueDefaultEEEEEvvEEEEvNT_6ParamsE --------------------------
	.section	.nv.shared._ZN7cutlass13device_kernelINS_4gemm6kernel13GemmUniversalIN4cute5tupleIJiiiiEEENS1_10collective13CollectiveMmaINS1_37MainloopSm90TmaGmmaWarpSpecializedFP8ILi14ENS5_IJNS4_1CILi1EEENSA_ILi8EEESB_EEENS1_32KernelTmaWarpSpecializedPingpongEEENS5_IJNSA_ILi64EEESG_NSA_ILi128EEEEEENS_12float_e5m2_tENS5_IJlSB_lEEESJ_SK_NS4_8TiledMMAINS4_8MMA_AtomIJNS4_4SM904GMMA30MMA_64x64x32_F32E5M2E5M2_SS_TNILNSO_7ScaleInE1ELSQ_1EEEEEENS4_6LayoutINS5_IJSB_SB_SB_EEENS5_IJNSA_ILi0EEESV_SV_EEEEENS5_IJNS4_10UnderscoreESY_SY_EEEEENS4_23SM90_TMA_LOAD_MULTICASTENS4_14ComposedLayoutINS4_7SwizzleILi3ELi4ELi3EEENS4_18smem_ptr_flag_bitsILi8EEENST_INS5_IJSC_SH_EEENS5_IJSH_SB_EEEEEEEvNS4_8identityENS4_13SM90_TMA_LOADES1A_vS1B_EENS_8epilogue10collective6detail29Sm90TmaWarpSpecializedAdapterINS1F_15DefaultEpilogueISJ_SK_SK_NS1E_6thread17LinearCombinationISJ_Li1EffLNS1J_9ScaleType4KindE0ELNS_15FloatRoundStyleE2ESJ_EENS1_15EpilogueDefaultEEEEEvvEEEEvNT_6ParamsE,"aw",@nobits
	.sectionflags	@""
	.align	16
	.zero		1024


//--------------------- .nv.shared.reserved.0     --------------------------
	.section	.nv.shared.reserved.0,"aw",@nobits
	.weak		__nv_reservedSMEM_offset_0_alias
	.size		__nv_reservedSMEM_offset_0_alias, 0, 0
	.other		__nv_reservedSMEM_offset_0_alias,@"STO_CUDA_RESERVED_SHARED STV_DEFAULT"
__nv_reservedSMEM_offset_0_alias:
	.zero		0


//--------------------- .nv.global                --------------------------
	.section	.nv.global,"aw",@nobits
.nv.global:
	.type		_ZN40_INTERNAL_230bcca7_4_k_cu_c5ba2d07_278094cute1_E,@object
	.size		_ZN40_INTERNAL_230bcca7_4_k_cu_c5ba2d07_278094cute1_E,(_ZN40_INTERNAL_230bcca7_4_k_cu_c5ba2d07_278094cuda3std3__45__cpo6cbeginE - _ZN40_INTERNAL_230bcca7_4_k_cu_c5ba2d07_278094cute1_E)
_ZN40_INTERNAL_230bcca7_4_k_cu_c5ba2d07_278094cute1_E:
	.zero		1
	.type		_ZN40_INTERNAL_230bcca7_4_k_cu_c5ba2d07_278094cuda3std3__45__cpo6cbeginE,@object
	.size		_ZN40_INTERNAL_230bcca7_4_k_cu_c5ba2d07_278094cuda3std3__45__cpo6cbeginE,(_ZN40_INTERNAL_230bcca7_4_k_cu_c5ba2d07_278094cuda3std3__48in_placeE - _ZN40_INTERNAL_230bcca7_4_k_cu_c5ba2d07_278094cuda3std3__45__cpo6cbeginE)
_ZN40_INTERNAL_230bcca7_4_k_cu_c5ba2d07_278094cuda3std3__45__cpo6cbeginE:
	.zero		1
	.type		_ZN40_INTERNAL_230bcca7_4_k_cu_c5ba2d07_278094cuda3std3__48in_placeE,@object
	.size		_ZN40_INTERNAL_230bcca7_4_k_cu_c5ba2d07_278094cuda3std3__48in_placeE,(_ZN40_INTERNAL_230bcca7_4_k_cu_c5ba2d07_278094cuda3std6ranges3__45__cpo9iter_moveE - _ZN40_INTERNAL_230bcca7_4_k_cu_c5ba2d07_278094cuda3std3__48in_placeE)
_ZN40_INTERNAL_230bcca7_4_k_cu_c5ba2d07_278094cuda3std3__48in_placeE:
	.zero		1
	.type		_ZN40_INTERNAL_230bcca7_4_k_cu_c5ba2d07_278094cuda3std6ranges3__45__cpo9iter_moveE,@object
	.size		_ZN40_INTERNAL_230bcca7_4_k_cu_c5ba2d07_278094cuda3std6ranges3__45__cpo9iter_moveE,(_ZN40_INTERNAL_230bcca7_4_k_cu_c5ba2d07_278094cuda3std3__45__cpo5beginE - _ZN40_INTERNAL_230bcca7_4_k_cu_c5ba2d07_278094cuda3std6ranges3__45__cpo9iter_moveE)
_ZN40_INTERNAL_230bcca7_4_k_cu_c5ba2d07_278094cuda3std6ranges3__45__cpo9iter_moveE:
	.zero		1
	.type		_ZN40_INTERNAL_230bcca7_4_k_cu_c5ba2d07_278094cuda3std3__45__cpo5beginE,@object
	.size		_ZN40_INTERNAL_230bcca7_4_k_cu_c5ba2d07_278094cuda3std3__45__cpo5beginE,(_ZN40_INTERNAL_230bcca7_4_k_cu_c5ba2d07_278094cuda3std3__442_GLOBAL__N__230bcca7_4_k_cu_c5ba2d07_278096ignoreE - _ZN40_INTERNAL_230bcca7_4_k_cu_c5ba2d07_278094cuda3std3__45__cpo5beginE)
_ZN40_INTERNAL_230bcca7_4_k_cu_c5ba2d07_278094cuda3std3__45__cpo5beginE:
	.zero		1
	.type		_ZN40_INTERNAL_230bcca7_4_k_cu_c5ba2d07_278094cuda3std3__442_GLOBAL__N__230bcca7_4_k_cu_c5ba2d07_278096ignoreE,@object
	.size		_ZN40_INTERNAL_230bcca7_4_k_cu_c5ba2d07_278094cuda3std3__442_GLOBAL__N__230bcca7_4_k_cu_c5ba2d07_278096ignoreE,(_ZN40_INTERNAL_230bcca7_4_k_cu_c5ba2d07_278094cute7productE - _ZN40_INTERNAL_230bcca7_4_k_cu_c5ba2d07_278094cuda3std3__442_GLOBAL__N__230bcca7_4_k_cu_c5ba2d07_278096ignoreE)
_ZN40_INTERNAL_230bcca7_4_k_cu_c5ba2d07_278094cuda3std3__442_GLOBAL__N__230bcca7_4_k_cu_c5ba2d07_278096ignoreE:
	.zero		1
	.type		_ZN40_INTERNAL_230bcca7_4_k_cu_c5ba2d07_278094cute7productE,@object
	.size		_ZN40_INTERNAL_230bcca7_4_k_cu_c5ba2d07_278094cute7productE,(_ZN40_INTERNAL_230bcca7_4_k_cu_c5ba2d07_278094cuda3std3__45__cpo3endE - _ZN40_INTERNAL_230bcca7_4_k_cu_c5ba2d07_278094cute7productE)
_ZN40_INTERNAL_230bcca7_4_k_cu_c5ba2d07_278094cute7productE:
	.zero		1
	.type		_ZN40_INTERNAL_230bcca7_4_k_cu_c5ba2d07_278094cuda3std3__45__cpo3endE,@object
	.size		_ZN40_INTERNAL_230bcca7_4_k_cu_c5ba2d07_278094cuda3std3__45__cpo3endE,(_ZN40_INTERNAL_230bcca7_4_k_cu_c5ba2d07_278094cuda3std3__419piecewise_constructE - _ZN40_INTERNAL_230bcca7_4_k_cu_c5ba2d07_278094cuda3std3__45__cpo3endE)
_ZN40_INTERNAL_230bcca7_4_k_cu_c5ba2d07_278094cuda3std3__45__cpo3endE:
	.zero		1
	.type		_ZN40_INTERNAL_230bcca7_4_k_cu_c5ba2d07_278094cuda3std3__419piecewise_constructE,@object
	.size		_ZN40_INTERNAL_230bcca7_4_k_cu_c5ba2d07_278094cuda3std3__419piecewise_constructE,(_ZN40_INTERNAL_230bcca7_4_k_cu_c5ba2d07_278094cuda3std3__45__cpo4cendE - _ZN40_INTERNAL_230bcca7_4_k_cu_c5ba2d07_278094cuda3std3__419piecewise_constructE)
_ZN40_INTERNAL_230bcca7_4_k_cu_c5ba2d07_278094cuda3std3__419piecewise_constructE:
	.zero		1
	.type		_ZN40_INTERNAL_230bcca7_4_k_cu_c5ba2d07_278094cuda3std3__45__cpo4cendE,@object
	.size		_ZN40_INTERNAL_230bcca7_4_k_cu_c5ba2d07_278094cuda3std3__45__cpo4cendE,(_ZN40_INTERNAL_230bcca7_4_k_cu_c5ba2d07_278094cuda3std6ranges3__45__cpo4swapE - _ZN40_INTERNAL_230bcca7_4_k_cu_c5ba2d07_278094cuda3std3__45__cpo4cendE)
_ZN40_INTERNAL_230bcca7_4_k_cu_c5ba2d07_278094cuda3std3__45__cpo4cendE:
	.zero		1
	.type		_ZN40_INTERNAL_230bcca7_4_k_cu_c5ba2d07_278094cuda3std6ranges3__45__cpo4swapE,@object
	.size		_ZN40_INTERNAL_230bcca7_4_k_cu_c5ba2d07_278094cuda3std6ranges3__45__cpo4swapE,(.L_7 - _ZN40_INTERNAL_230bcca7_4_k_cu_c5ba2d07_278094cuda3std6ranges3__45__cpo4swapE)
_ZN40_INTERNAL_230bcca7_4_k_cu_c5ba2d07_278094cuda3std6ranges3__45__cpo4swapE:
	.zero		1
.L_7:


//--------------------- .nv.constant0._ZN7cutlass13device_kernelINS_4gemm6kernel13GemmUniversalIN4cute5tupleIJiiiiEEENS1_10collective13CollectiveMmaINS1_37MainloopSm90TmaGmmaWarpSpecializedFP8ILi14ENS5_IJNS4_1CILi1EEENSA_ILi8EEESB_EEENS1_32KernelTmaWarpSpecializedPingpongEEENS5_IJNSA_ILi64EEESG_NSA_ILi128EEEEEENS_12float_e5m2_tENS5_IJlSB_lEEESJ_SK_NS4_8TiledMMAINS4_8MMA_AtomIJNS4_4SM904GMMA30MMA_64x64x32_F32E5M2E5M2_SS_TNILNSO_7ScaleInE1ELSQ_1EEEEEENS4_6LayoutINS5_IJSB_SB_SB_EEENS5_IJNSA_ILi0EEESV_SV_EEEEENS5_IJNS4_10UnderscoreESY_SY_EEEEENS4_23SM90_TMA_LOAD_MULTICASTENS4_14ComposedLayoutINS4_7SwizzleILi3ELi4ELi3EEENS4_18smem_ptr_flag_bitsILi8EEENST_INS5_IJSC_SH_EEENS5_IJSH_SB_EEEEEEEvNS4_8identityENS4_13SM90_TMA_LOADES1A_vS1B_EENS_8epilogue10collective6detail29Sm90TmaWarpSpecializedAdapterINS1F_15DefaultEpilogueISJ_SK_SK_NS1E_6thread17LinearCombinationISJ_Li1EffLNS1J_9ScaleType4KindE0ELNS_15FloatRoundStyleE2ESJ_EENS1_15EpilogueDefaultEEEEEvvEEEEvNT_6ParamsE --------------------------
	.section	.nv.constant0._ZN7cutlass13device_kernelINS_4gemm6kernel13GemmUniversalIN4cute5tupleIJiiiiEEENS1_10collective13CollectiveMmaINS1_37MainloopSm90TmaGmmaWarpSpecializedFP8ILi14ENS5_IJNS4_1CILi1EEENSA_ILi8EEESB_EEENS1_32KernelTmaWarpSpecializedPingpongEEENS5_IJNSA_ILi64EEESG_NSA_ILi128EEEEEENS_12float_e5m2_tENS5_IJlSB_lEEESJ_SK_NS4_8TiledMMAINS4_8MMA_AtomIJNS4_4SM904GMMA30MMA_64x64x32_F32E5M2E5M2_SS_TNILNSO_7ScaleInE1ELSQ_1EEEEEENS4_6LayoutINS5_IJSB_SB_SB_EEENS5_IJNSA_ILi0EEESV_SV_EEEEENS5_IJNS4_10UnderscoreESY_SY_EEEEENS4_23SM90_TMA_LOAD_MULTICASTENS4_14ComposedLayoutINS4_7SwizzleILi3ELi4ELi3EEENS4_18smem_ptr_flag_bitsILi8EEENST_INS5_IJSC_SH_EEENS5_IJSH_SB_EEEEEEEvNS4_8identityENS4_13SM90_TMA_LOADES1A_vS1B_EENS_8epilogue10collective6detail29Sm90TmaWarpSpecializedAdapterINS1F_15DefaultEpilogueISJ_SK_SK_NS1E_6thread17LinearCombinationISJ_Li1EffLNS1J_9ScaleType4KindE0ELNS_15FloatRoundStyleE2ESJ_EENS1_15EpilogueDefaultEEEEEvvEEEEvNT_6ParamsE,"a",@progbits
	.sectionflags	@""
	.align	4
.nv.constant0._ZN7cutlass13device_kernelINS_4gemm6kernel13GemmUniversalIN4cute5tupleIJiiiiEEENS1_10collective13CollectiveMmaINS1_37MainloopSm90TmaGmmaWarpSpecializedFP8ILi14ENS5_IJNS4_1CILi1EEENSA_ILi8EEESB_EEENS1_32KernelTmaWarpSpecializedPingpongEEENS5_IJNSA_ILi64EEESG_NSA_ILi128EEEEEENS_12float_e5m2_tENS5_IJlSB_lEEESJ_SK_NS4_8TiledMMAINS4_8MMA_AtomIJNS4_4SM904GMMA30MMA_64x64x32_F32E5M2E5M2_SS_TNILNSO_7ScaleInE1ELSQ_1EEEEEENS4_6LayoutINS5_IJSB_SB_SB_EEENS5_IJNSA_ILi0EEESV_SV_EEEEENS5_IJNS4_10UnderscoreESY_SY_EEEEENS4_23SM90_TMA_LOAD_MULTICASTENS4_14ComposedLayoutINS4_7SwizzleILi3ELi4ELi3EEENS4_18smem_ptr_flag_bitsILi8EEENST_INS5_IJSC_SH_EEENS5_IJSH_SB_EEEEEEEvNS4_8identityENS4_13SM90_TMA_LOADES1A_vS1B_EENS_8epilogue10collective6detail29Sm90TmaWarpSpecializedAdapterINS1F_15DefaultEpilogueISJ_SK_SK_NS1E_6thread17LinearCombinationISJ_Li1EffLNS1J_9ScaleType4KindE0ELNS_15FloatRoundStyleE2ESJ_EENS1_15EpilogueDefaultEEEEEvvEEEEvNT_6ParamsE:
	.zero		1664


//--------------------- SYMBOLS --------------------------

	.type		.nv.reservedSmem.offset0,@object
	.size		.nv.reservedSmem.offset0,0x4
